	.target	sm_100a

	.elftype	@"ET_EXEC"


//--------------------- .note.nv.tkinfo           --------------------------
	.section	.note.nv.tkinfo,"",@"SHT_NOTE"
	.sectionflags	@"SHF_NOTE_NV_TKINFO"
	.tkinfo
        /*0018*/ 	.word	0x00000002
        /*0030*/ 	.string	""
        /*0030*/ 	.string	"ptxas"
        /*0030*/ 	.string	"Cuda compilation tools, release 13.0, V13.0.88"
        /*0030*/ 	.string	"Build cuda_13.0.r13.0/compiler.36424714_0"
        /*0030*/ 	.string	"-arch sm_100a -m 64 "



//--------------------- .note.nv.cuinfo           --------------------------
	.section	.note.nv.cuinfo,"",@"SHT_NOTE"
	.sectionflags	@"SHF_NOTE_NV_CUINFO"
        /*0018*/ 	.short	0x0002
        /*001a*/ 	.short	0x0064
        /*001c*/ 	.short	0x0082
	.zero		2


//--------------------- .nv.info                  --------------------------
	.section	.nv.info,"",@"SHT_CUDA_INFO"
	.align	4


	//----- nvinfo : EIATTR_REGCOUNT
	.align		4
        /*0000*/ 	.byte	0x04, 0x2f
        /*0002*/ 	.short	(.L_19 - .L_18)
	.align		4
.L_18:
        /*0004*/ 	.word	index@(_ZN7cutlass13device_kernelINS_4gemm6kernel13GemmUniversalIN4cute5tupleIJiiiiEEENS1_10collective13CollectiveMmaINS1_35MainloopSm100TmaUmmaWarpSpecializedILi12ELi2ELi4ENS5_IJNS4_1CILi1EEESB_SB_EEEEENS5_IJNSA_ILi128EEESE_NSA_ILi64EEEEEENS_12float_e4m3_tENS5_IJlSB_lEEESH_SI_NS4_8TiledMMAINS4_8MMA_AtomIJNS4_10MMA_TraitsINS4_19SM100_MMA_F8F6F4_SSEJSH_SH_fSE_SE_NS4_17integral_constantINS4_4UMMA5MajorELSP_0EEESQ_NSN_INSO_7ScaleInELSR_0EEESS_EEEEEENS4_6LayoutISC_NS5_IJNSA_ILi0EEESW_SW_EEEEENS5_IJNS4_10UnderscoreESZ_SZ_EEEEENS4_13SM90_TMA_LOADENS4_14ComposedLayoutINS4_7SwizzleILi2ELi4ELi3EEENS4_18smem_ptr_flag_bitsILi8EEENSV_INS5_IJNSA_ILi8EEESF_EEENS5_IJSF_SB_EEEEEEEvNS4_8identityES12_S1C_vS1D_EENS_8epilogue10collective18CollectiveEpilogueINS1F_23Sm100TmaWarpSpecializedILi2ELi2ELi64ELb0ELb0EEEJSG_NS5_IJNSV_ISE_SB_EENSV_ISF_SB_EEEEESH_SI_SH_SI_NS1F_6fusion15FusionCallbacksIS1J_NS1N_13LinCombEltActINS1F_6thread4ReLuESH_fSH_fLNS_15FloatRoundStyleE2EEESG_S1M_JEEENS4_5SM1004TMEM4LOAD26SM100_TMEM_LOAD_32dp32b64xES12_S1C_NS4_39AutoVectorizingCopyWithAssumedAlignmentILi128EEENS4_14SM90_TMA_STOREES1C_S20_S20_EEEvvEEEEvNT_6ParamsE)
        /*0008*/ 	.word	0x000000e4


	//----- nvinfo : EIATTR_FRAME_SIZE
	.align		4
.L_19:
        /*000c*/ 	.byte	0x04, 0x11
        /*000e*/ 	.short	(.L_21 - .L_20)
	.align		4
.L_20:
        /*0010*/ 	.word	index@($__internal_2_$__cuda_sm10x_tcgen05_guardrail_trap_unallocated_columns_being_dealloced)
        /*0014*/ 	.word	0x00000000


	//----- nvinfo : EIATTR_FRAME_SIZE
	.align		4
.L_21:
        /*0018*/ 	.byte	0x04, 0x11
        /*001a*/ 	.short	(.L_23 - .L_22)
	.align		4
.L_22:
        /*001c*/ 	.word	index@($__internal_1_$__cuda_sm10x_tcgen05_guardrail_trap_phase_invalid_during_alloc)
        /*0020*/ 	.word	0x00000000


	//----- nvinfo : EIATTR_FRAME_SIZE
	.align		4
.L_23:
        /*0024*/ 	.byte	0x04, 0x11
        /*0026*/ 	.short	(.L_25 - .L_24)
	.align		4
.L_24:
        /*0028*/ 	.word	index@($__internal_0_$__cuda_sm10x_tcgen05_guardrail_trap_col_being_dealloced_not_returned_by_alloc)
        /*002c*/ 	.word	0x00000000


	//----- nvinfo : EIATTR_FRAME_SIZE
	.align		4
.L_25:
        /*0030*/ 	.byte	0x04, 0x11
        /*0032*/ 	.short	(.L_27 - .L_26)
	.align		4
.L_26:
        /*0034*/ 	.word	index@(_ZN7cutlass13device_kernelINS_4gemm6kernel13GemmUniversalIN4cute5tupleIJiiiiEEENS1_10collective13CollectiveMmaINS1_35MainloopSm100TmaUmmaWarpSpecializedILi12ELi2ELi4ENS5_IJNS4_1CILi1EEESB_SB_EEEEENS5_IJNSA_ILi128EEESE_NSA_ILi64EEEEEENS_12float_e4m3_tENS5_IJlSB_lEEESH_SI_NS4_8TiledMMAINS4_8MMA_AtomIJNS4_10MMA_TraitsINS4_19SM100_MMA_F8F6F4_SSEJSH_SH_fSE_SE_NS4_17integral_constantINS4_4UMMA5MajorELSP_0EEESQ_NSN_INSO_7ScaleInELSR_0EEESS_EEEEEENS4_6LayoutISC_NS5_IJNSA_ILi0EEESW_SW_EEEEENS5_IJNS4_10UnderscoreESZ_SZ_EEEEENS4_13SM90_TMA_LOADENS4_14ComposedLayoutINS4_7SwizzleILi2ELi4ELi3EEENS4_18smem_ptr_flag_bitsILi8EEENSV_INS5_IJNSA_ILi8EEESF_EEENS5_IJSF_SB_EEEEEEEvNS4_8identityES12_S1C_vS1D_EENS_8epilogue10collective18CollectiveEpilogueINS1F_23Sm100TmaWarpSpecializedILi2ELi2ELi64ELb0ELb0EEEJSG_NS5_IJNSV_ISE_SB_EENSV_ISF_SB_EEEEESH_SI_SH_SI_NS1F_6fusion15FusionCallbacksIS1J_NS1N_13LinCombEltActINS1F_6thread4ReLuESH_fSH_fLNS_15FloatRoundStyleE2EEESG_S1M_JEEENS4_5SM1004TMEM4LOAD26SM100_TMEM_LOAD_32dp32b64xES12_S1C_NS4_39AutoVectorizingCopyWithAssumedAlignmentILi128EEENS4_14SM90_TMA_STOREES1C_S20_S20_EEEvvEEEEvNT_6ParamsE)
        /*0038*/ 	.word	0x00000000


	//----- nvinfo : EIATTR_MIN_STACK_SIZE
	.align		4
.L_27:
        /*003c*/ 	.byte	0x04, 0x12
        /*003e*/ 	.short	(.L_29 - .L_28)
	.align		4
.L_28:
        /*0040*/ 	.word	index@(_ZN7cutlass13device_kernelINS_4gemm6kernel13GemmUniversalIN4cute5tupleIJiiiiEEENS1_10collective13CollectiveMmaINS1_35MainloopSm100TmaUmmaWarpSpecializedILi12ELi2ELi4ENS5_IJNS4_1CILi1EEESB_SB_EEEEENS5_IJNSA_ILi128EEESE_NSA_ILi64EEEEEENS_12float_e4m3_tENS5_IJlSB_lEEESH_SI_NS4_8TiledMMAINS4_8MMA_AtomIJNS4_10MMA_TraitsINS4_19SM100_MMA_F8F6F4_SSEJSH_SH_fSE_SE_NS4_17integral_constantINS4_4UMMA5MajorELSP_0EEESQ_NSN_INSO_7ScaleInELSR_0EEESS_EEEEEENS4_6LayoutISC_NS5_IJNSA_ILi0EEESW_SW_EEEEENS5_IJNS4_10UnderscoreESZ_SZ_EEEEENS4_13SM90_TMA_LOADENS4_14ComposedLayoutINS4_7SwizzleILi2ELi4ELi3EEENS4_18smem_ptr_flag_bitsILi8EEENSV_INS5_IJNSA_ILi8EEESF_EEENS5_IJSF_SB_EEEEEEEvNS4_8identityES12_S1C_vS1D_EENS_8epilogue10collective18CollectiveEpilogueINS1F_23Sm100TmaWarpSpecializedILi2ELi2ELi64ELb0ELb0EEEJSG_NS5_IJNSV_ISE_SB_EENSV_ISF_SB_EEEEESH_SI_SH_SI_NS1F_6fusion15FusionCallbacksIS1J_NS1N_13LinCombEltActINS1F_6thread4ReLuESH_fSH_fLNS_15FloatRoundStyleE2EEESG_S1M_JEEENS4_5SM1004TMEM4LOAD26SM100_TMEM_LOAD_32dp32b64xES12_S1C_NS4_39AutoVectorizingCopyWithAssumedAlignmentILi128EEENS4_14SM90_TMA_STOREES1C_S20_S20_EEEvvEEEEvNT_6ParamsE)
        /*0044*/ 	.word	0x00000000
.L_29:


//--------------------- .nv.compat                --------------------------
	.section	.nv.compat,"",@"SHT_CUDA_COMPAT_INFO"
	.align	4
        /*0000*/ 	.byte	0x02, 0x09, 0x01, 0x00, 0x02, 0x02, 0x02, 0x00, 0x02, 0x05, 0x05, 0x00, 0x03, 0x07, 0x01, 0x01
        /*0010*/ 	.byte	0x02, 0x03, 0x01, 0x00, 0x02, 0x06, 0x01, 0x00, 0x04, 0x0b, 0x08, 0x00, 0x09, 0x00, 0x00, 0x00
        /*0020*/ 	.byte	0x00, 0x00, 0x00, 0x00


//--------------------- .nv.info._ZN7cutlass13device_kernelINS_4gemm6kernel13GemmUniversalIN4cute5tupleIJiiiiEEENS1_10collective13CollectiveMmaINS1_35MainloopSm100TmaUmmaWarpSpecializedILi12ELi2ELi4ENS5_IJNS4_1CILi1EEESB_SB_EEEEENS5_IJNSA_ILi128EEESE_NSA_ILi64EEEEEENS_12float_e4m3_tENS5_IJlSB_lEEESH_SI_NS4_8TiledMMAINS4_8MMA_AtomIJNS4_10MMA_TraitsINS4_19SM100_MMA_F8F6F4_SSEJSH_SH_fSE_SE_NS4_17integral_constantINS4_4UMMA5MajorELSP_0EEESQ_NSN_INSO_7ScaleInELSR_0EEESS_EEEEEENS4_6LayoutISC_NS5_IJNSA_ILi0EEESW_SW_EEEEENS5_IJNS4_10UnderscoreESZ_SZ_EEEEENS4_13SM90_TMA_LOADENS4_14ComposedLayoutINS4_7SwizzleILi2ELi4ELi3EEENS4_18smem_ptr_flag_bitsILi8EEENSV_INS5_IJNSA_ILi8EEESF_EEENS5_IJSF_SB_EEEEEEEvNS4_8identityES12_S1C_vS1D_EENS_8epilogue10collective18CollectiveEpilogueINS1F_23Sm100TmaWarpSpecializedILi2ELi2ELi64ELb0ELb0EEEJSG_NS5_IJNSV_ISE_SB_EENSV_ISF_SB_EEEEESH_SI_SH_SI_NS1F_6fusion15FusionCallbacksIS1J_NS1N_13LinCombEltActINS1F_6thread4ReLuESH_fSH_fLNS_15FloatRoundStyleE2EEESG_S1M_JEEENS4_5SM1004TMEM4LOAD26SM100_TMEM_LOAD_32dp32b64xES12_S1C_NS4_39AutoVectorizingCopyWithAssumedAlignmentILi128EEENS4_14SM90_TMA_STOREES1C_S20_S20_EEEvvEEEEvNT_6ParamsE --------------------------
	.section	.nv.info._ZN7cutlass13device_kernelINS_4gemm6kernel13GemmUniversalIN4cute5tupleIJiiiiEEENS1_10collective13CollectiveMmaINS1_35MainloopSm100TmaUmmaWarpSpecializedILi12ELi2ELi4ENS5_IJNS4_1CILi1EEESB_SB_EEEEENS5_IJNSA_ILi128EEESE_NSA_ILi64EEEEEENS_12float_e4m3_tENS5_IJlSB_lEEESH_SI_NS4_8TiledMMAINS4_8MMA_AtomIJNS4_10MMA_TraitsINS4_19SM100_MMA_F8F6F4_SSEJSH_SH_fSE_SE_NS4_17integral_constantINS4_4UMMA5MajorELSP_0EEESQ_NSN_INSO_7ScaleInELSR_0EEESS_EEEEEENS4_6LayoutISC_NS5_IJNSA_ILi0EEESW_SW_EEEEENS5_IJNS4_10UnderscoreESZ_SZ_EEEEENS4_13SM90_TMA_LOADENS4_14ComposedLayoutINS4_7SwizzleILi2ELi4ELi3EEENS4_18smem_ptr_flag_bitsILi8EEENSV_INS5_IJNSA_ILi8EEESF_EEENS5_IJSF_SB_EEEEEEEvNS4_8identityES12_S1C_vS1D_EENS_8epilogue10collective18CollectiveEpilogueINS1F_23Sm100TmaWarpSpecializedILi2ELi2ELi64ELb0ELb0EEEJSG_NS5_IJNSV_ISE_SB_EENSV_ISF_SB_EEEEESH_SI_SH_SI_NS1F_6fusion15FusionCallbacksIS1J_NS1N_13LinCombEltActINS1F_6thread4ReLuESH_fSH_fLNS_15FloatRoundStyleE2EEESG_S1M_JEEENS4_5SM1004TMEM4LOAD26SM100_TMEM_LOAD_32dp32b64xES12_S1C_NS4_39AutoVectorizingCopyWithAssumedAlignmentILi128EEENS4_14SM90_TMA_STOREES1C_S20_S20_EEEvvEEEEvNT_6ParamsE,"",@"SHT_CUDA_INFO"
	.sectionflags	@""
	.align	4


	//----- nvinfo : EIATTR_CUDA_API_VERSION
	.align		4
        /*0000*/ 	.byte	0x04, 0x37
        /*0002*/ 	.short	(.L_31 - .L_30)
.L_30:
        /*0004*/ 	.word	0x00000082


	//----- nvinfo : EIATTR_KPARAM_INFO
	.align		4
.L_31:
        /*0008*/ 	.byte	0x04, 0x17
        /*000a*/ 	.short	(.L_33 - .L_32)
.L_32:
        /*000c*/ 	.word	0x00000000
        /*0010*/ 	.short	0x0000
        /*0012*/ 	.short	0x0000
        /*0014*/ 	.byte	0x00, 0xf0, 0x01, 0x20


	//----- nvinfo : EIATTR_AT_ENTRY_FRAGMENTS
	.align		4
.L_33:
        /*0018*/ 	.byte	0x04, 0x4f
        /*001a*/ 	.short	(.L_35 - .L_34)


	//   ....[0]....
.L_34:
        /*001c*/ 	.word	0x00000006


	//----- nvinfo : EIATTR_RESERVED_SMEM_USED
	.align		4
.L_35:
        /*0020*/ 	.byte	0x01, 0x41
	.zero		2


	//----- nvinfo : EIATTR_SPARSE_MMA_MASK
	.align		4
        /*0024*/ 	.byte	0x03, 0x50
        /*0026*/ 	.short	0x0000


	//----- nvinfo : EIATTR_TCGEN05_1CTA_USED
	.align		4
        /*0028*/ 	.byte	0x01, 0x51
	.zero		2


	//----- nvinfo : EIATTR_MAXREG_COUNT
	.align		4
        /*002c*/ 	.byte	0x03, 0x1b
        /*002e*/ 	.short	0x00ff


	//----- nvinfo : EIATTR_NUM_BARRIERS
	.align		4
        /*0030*/ 	.byte	0x02, 0x4c
        /*0032*/ 	.byte	0x07
	.zero		1


	//----- nvinfo : EIATTR_EXTERNS
	.align		4
        /*0034*/ 	.byte	0x04, 0x0f
        /*0036*/ 	.short	(.L_37 - .L_36)


	//   ....[0]....
	.align		4
.L_36:
        /*0038*/ 	.word	index@(__assertfail)


	//----- nvinfo : EIATTR_MERCURY_ISA_VERSION
	.align		4
.L_37:
        /*003c*/ 	.byte	0x03, 0x5f
        /*003e*/ 	.short	0x0101


	//----- nvinfo : EIATTR_INT_WARP_WIDE_INSTR_OFFSETS
	.align		4
        /*0040*/ 	.byte	0x04, 0x31
        /*0042*/ 	.short	(.L_39 - .L_38)


	//   ....[0]....
.L_38:
        /*0044*/ 	.word	0x00001e70


	//   ....[1]....
        /*0048*/ 	.word	0x00003c60


	//   ....[2]....
        /*004c*/ 	.word	0x00003c80


	//   ....[3]....
        /*0050*/ 	.word	0x00003cb0


	//   ....[4]....
        /*0054*/ 	.word	0x000045e0


	//   ....[5]....
        /*0058*/ 	.word	0x00004650


	//   ....[6]....
        /*005c*/ 	.word	0x00004830


	//   ....[7]....
        /*0060*/ 	.word	0x00004990


	//----- nvinfo : EIATTR_COOP_GROUP_MASK_REGIDS
	.align		4
.L_39:
        /*0064*/ 	.byte	0x04, 0x29
        /*0066*/ 	.short	(.L_41 - .L_40)


	//   ....[0]....
.L_40:
        /*0068*/ 	.word	0xffffffff


	//   ....[1]....
        /*006c*/ 	.word	0xffffffff


	//   ....[2]....
        /*0070*/ 	.word	0xffffffff


	//   ....[3]....
        /*0074*/ 	.word	0xffffffff


	//   ....[4]....
        /*0078*/ 	.word	0xffffffff


	//   ....[5]....
        /*007c*/ 	.word	0xffffffff


	//   ....[6]....
        /*0080*/ 	.word	0xffffffff


	//   ....[7]....
        /*0084*/ 	.word	0xffffffff


	//   ....[8]....
        /*0088*/ 	.word	0xffffffff


	//   ....[9]....
        /*008c*/ 	.word	0xffffffff


	//   ....[10]....
        /*0090*/ 	.word	0xffffffff


	//   ....[11]....
        /*0094*/ 	.word	0xffffffff


	//   ....[12]....
        /*0098*/ 	.word	0xffffffff


	//----- nvinfo : EIATTR_COOP_GROUP_INSTR_OFFSETS
	.align		4
.L_41:
        /*009c*/ 	.byte	0x04, 0x28
        /*009e*/ 	.short	(.L_43 - .L_42)


	//   ....[0]....
.L_42:
        /*00a0*/ 	.word	0x00000090


	//   ....[1]....
        /*00a4*/ 	.word	0x000004a0


	//   ....[2]....
        /*00a8*/ 	.word	0x00000740


	//   ....[3]....
        /*00ac*/ 	.word	0x000008a0


	//   ....[4]....
        /*00b0*/ 	.word	0x000009a0


	//   ....[5]....
        /*00b4*/ 	.word	0x00000b10


	//   ....[6]....
        /*00b8*/ 	.word	0x00000cb0


	//   ....[7]....
        /*00bc*/ 	.word	0x00001d50


	//   ....[8]....
        /*00c0*/ 	.word	0x00002fb0


	//   ....[9]....
        /*00c4*/ 	.word	0x000031c0


	//   ....[10]....
        /*00c8*/ 	.word	0x000031f0


	//   ....[11]....
        /*00cc*/ 	.word	0x00003b40


	//   ....[12]....
        /*00d0*/ 	.word	0x00003d70


	//----- nvinfo : EIATTR_VRC_CTA_INIT_COUNT
	.align		4
.L_43:
        /*00d4*/ 	.byte	0x02, 0x4a
        /*00d6*/ 	.byte	0x80
	.zero		1


	//----- nvinfo : EIATTR_SYSCALL_OFFSETS
	.align		4
        /*00d8*/ 	.byte	0x04, 0x46
        /*00da*/ 	.short	(.L_45 - .L_44)


	//   ....[0]....
.L_44:
        /*00dc*/ 	.word	0x000053d0


	//   ....[1]....
        /*00e0*/ 	.word	0x00005510


	//   ....[2]....
        /*00e4*/ 	.word	0x00005dd0


	//   ....[3]....
        /*00e8*/ 	.word	0x000073e0


	//----- nvinfo : EIATTR_MBARRIER_INSTR_OFFSETS
	.align		4
.L_45:
        /*00ec*/ 	.byte	0x04, 0x39
        /*00ee*/ 	.short	(.L_47 - .L_46)


	//   ....[0]....
.L_46:
        /*00f0*/ 	.word	0x000005a0
        /*00f4*/ 	.word	0x000000ff
        /*00f8*/ 	.word	0x00000000
        /*00fc*/ 	.short	0x0100
        /*00fe*/ 	.byte	0x05
	.zero		1


	//   ....[1]....
        /*0100*/ 	.word	0x000005b0
        /*0104*/ 	.word	0x000000ff
        /*0108*/ 	.word	0x00000060
        /*010c*/ 	.short	0x0100
        /*010e*/ 	.byte	0x05
	.zero		1


	//   ....[2]....
        /*0110*/ 	.word	0x000005c0
        /*0114*/ 	.word	0x000000ff
        /*0118*/ 	.word	0x00000008
        /*011c*/ 	.short	0x0100
        /*011e*/ 	.byte	0x05
	.zero		1


	//   ....[3]....
        /*0120*/ 	.word	0x000005d0
        /*0124*/ 	.word	0x000000ff
        /*0128*/ 	.word	0x00000068
        /*012c*/ 	.short	0x0100
        /*012e*/ 	.byte	0x05
	.zero		1


	//   ....[4]....
        /*0130*/ 	.word	0x000005e0
        /*0134*/ 	.word	0x000000ff
        /*0138*/ 	.word	0x00000010
        /*013c*/ 	.short	0x0100
        /*013e*/ 	.byte	0x05
	.zero		1


	//   ....[5]....
        /*0140*/ 	.word	0x000005f0
        /*0144*/ 	.word	0x000000ff
        /*0148*/ 	.word	0x00000070
        /*014c*/ 	.short	0x0100
        /*014e*/ 	.byte	0x05
	.zero		1


	//   ....[6]....
        /*0150*/ 	.word	0x00000600
        /*0154*/ 	.word	0x000000ff
        /*0158*/ 	.word	0x00000018
        /*015c*/ 	.short	0x0100
        /*015e*/ 	.byte	0x05
	.zero		1


	//   ....[7]....
        /*0160*/ 	.word	0x00000610
        /*0164*/ 	.word	0x000000ff
        /*0168*/ 	.word	0x00000078
        /*016c*/ 	.short	0x0100
        /*016e*/ 	.byte	0x05
	.zero		1


	//   ....[8]....
        /*0170*/ 	.word	0x00000620
        /*0174*/ 	.word	0x000000ff
        /*0178*/ 	.word	0x00000020
        /*017c*/ 	.short	0x0100
        /*017e*/ 	.byte	0x05
	.zero		1


	//   ....[9]....
        /*0180*/ 	.word	0x00000630
        /*0184*/ 	.word	0x000000ff
        /*0188*/ 	.word	0x00000080
        /*018c*/ 	.short	0x0100
        /*018e*/ 	.byte	0x05
	.zero		1


	//   ....[10]....
        /*0190*/ 	.word	0x00000640
        /*0194*/ 	.word	0x000000ff
        /*0198*/ 	.word	0x00000028
        /*019c*/ 	.short	0x0100
        /*019e*/ 	.byte	0x05
	.zero		1


	//   ....[11]....
        /*01a0*/ 	.word	0x00000650
        /*01a4*/ 	.word	0x000000ff
        /*01a8*/ 	.word	0x00000088
        /*01ac*/ 	.short	0x0100
        /*01ae*/ 	.byte	0x05
	.zero		1


	//   ....[12]....
        /*01b0*/ 	.word	0x00000660
        /*01b4*/ 	.word	0x000000ff
        /*01b8*/ 	.word	0x00000030
        /*01bc*/ 	.short	0x0100
        /*01be*/ 	.byte	0x05
	.zero		1


	//   ....[13]....
        /*01c0*/ 	.word	0x00000670
        /*01c4*/ 	.word	0x000000ff
        /*01c8*/ 	.word	0x00000090
        /*01cc*/ 	.short	0x0100
        /*01ce*/ 	.byte	0x05
	.zero		1


	//   ....[14]....
        /*01d0*/ 	.word	0x00000680
        /*01d4*/ 	.word	0x000000ff
        /*01d8*/ 	.word	0x00000038
        /*01dc*/ 	.short	0x0100
        /*01de*/ 	.byte	0x05
	.zero		1


	//   ....[15]....
        /*01e0*/ 	.word	0x00000690
        /*01e4*/ 	.word	0x000000ff
        /*01e8*/ 	.word	0x00000098
        /*01ec*/ 	.short	0x0100
        /*01ee*/ 	.byte	0x05
	.zero		1


	//   ....[16]....
        /*01f0*/ 	.word	0x000006a0
        /*01f4*/ 	.word	0x000000ff
        /*01f8*/ 	.word	0x00000040
        /*01fc*/ 	.short	0x0100
        /*01fe*/ 	.byte	0x05
	.zero		1


	//   ....[17]....
        /*0200*/ 	.word	0x000006b0
        /*0204*/ 	.word	0x000000ff
        /*0208*/ 	.word	0x000000a0
        /*020c*/ 	.short	0x0100
        /*020e*/ 	.byte	0x05
	.zero		1


	//   ....[18]....
        /*0210*/ 	.word	0x000006c0
        /*0214*/ 	.word	0x000000ff
        /*0218*/ 	.word	0x00000048
        /*021c*/ 	.short	0x0100
        /*021e*/ 	.byte	0x05
	.zero		1


	//   ....[19]....
        /*0220*/ 	.word	0x000006d0
        /*0224*/ 	.word	0x000000ff
        /*0228*/ 	.word	0x000000a8
        /*022c*/ 	.short	0x0100
        /*022e*/ 	.byte	0x05
	.zero		1


	//   ....[20]....
        /*0230*/ 	.word	0x000006e0
        /*0234*/ 	.word	0x000000ff
        /*0238*/ 	.word	0x00000050
        /*023c*/ 	.short	0x0100
        /*023e*/ 	.byte	0x05
	.zero		1


	//   ....[21]....
        /*0240*/ 	.word	0x000006f0
        /*0244*/ 	.word	0x000000ff
        /*0248*/ 	.word	0x000000b0
        /*024c*/ 	.short	0x0100
        /*024e*/ 	.byte	0x05
	.zero		1


	//   ....[22]....
        /*0250*/ 	.word	0x00000700
        /*0254*/ 	.word	0x000000ff
        /*0258*/ 	.word	0x00000058
        /*025c*/ 	.short	0x0100
        /*025e*/ 	.byte	0x05
	.zero		1


	//   ....[23]....
        /*0260*/ 	.word	0x00000710
        /*0264*/ 	.word	0x000000ff
        /*0268*/ 	.word	0x000000b8
        /*026c*/ 	.short	0x0100
        /*026e*/ 	.byte	0x05
	.zero		1


	//   ....[24]....
        /*0270*/ 	.word	0x00000850
        /*0274*/ 	.word	0x000000ff
        /*0278*/ 	.word	0x000000c0
        /*027c*/ 	.short	0x0100
        /*027e*/ 	.byte	0x07
	.zero		1


	//   ....[25]....
        /*0280*/ 	.word	0x00000860
        /*0284*/ 	.word	0x000000ff
        /*0288*/ 	.word	0x000000d0
        /*028c*/ 	.short	0x0100
        /*028e*/ 	.byte	0x07
	.zero		1


	//   ....[26]....
        /*0290*/ 	.word	0x00000870
        /*0294*/ 	.word	0x000000ff
        /*0298*/ 	.word	0x000000c8
        /*029c*/ 	.short	0x0100
        /*029e*/ 	.byte	0x07
	.zero		1


	//   ....[27]....
        /*02a0*/ 	.word	0x00000880
        /*02a4*/ 	.word	0x000000ff
        /*02a8*/ 	.word	0x000000d8
        /*02ac*/ 	.short	0x0100
        /*02ae*/ 	.byte	0x07
	.zero		1


	//   ....[28]....
        /*02b0*/ 	.word	0x00000970
        /*02b4*/ 	.word	0x000000ff
        /*02b8*/ 	.word	0x000000e0
        /*02bc*/ 	.short	0x0100
        /*02be*/ 	.byte	0x05
	.zero		1


	//   ....[29]....
        /*02c0*/ 	.word	0x00000980
        /*02c4*/ 	.word	0x000000ff
        /*02c8*/ 	.word	0x000000e8
        /*02cc*/ 	.short	0x0100
        /*02ce*/ 	.byte	0x05
	.zero		1


	//   ....[30]....
        /*02d0*/ 	.word	0x00000ac0
        /*02d4*/ 	.word	0x000000ff
        /*02d8*/ 	.word	0x000000f0
        /*02dc*/ 	.short	0x0100
        /*02de*/ 	.byte	0x05
	.zero		1


	//   ....[31]....
        /*02e0*/ 	.word	0x00000ad0
        /*02e4*/ 	.word	0x000000ff
        /*02e8*/ 	.word	0x00000100
        /*02ec*/ 	.short	0x0100
        /*02ee*/ 	.byte	0x05
	.zero		1


	//   ....[32]....
        /*02f0*/ 	.word	0x00000ae0
        /*02f4*/ 	.word	0x000000ff
        /*02f8*/ 	.word	0x000000f8
        /*02fc*/ 	.short	0x0100
        /*02fe*/ 	.byte	0x05
	.zero		1


	//   ....[33]....
        /*0300*/ 	.word	0x00000af0
        /*0304*/ 	.word	0x000000ff
        /*0308*/ 	.word	0x00000108
        /*030c*/ 	.short	0x0100
        /*030e*/ 	.byte	0x05
	.zero		1


	//   ....[34]....
        /*0310*/ 	.word	0x00000c20
        /*0314*/ 	.word	0x000000ff
        /*0318*/ 	.word	0x00000110
        /*031c*/ 	.short	0x0100
        /*031e*/ 	.byte	0x07
	.zero		1


	//   ....[35]....
        /*0320*/ 	.word	0x00000c30
        /*0324*/ 	.word	0x000000ff
        /*0328*/ 	.word	0x00000130
        /*032c*/ 	.short	0x0100
        /*032e*/ 	.byte	0x07
	.zero		1


	//   ....[36]....
        /*0330*/ 	.word	0x00000c40
        /*0334*/ 	.word	0x000000ff
        /*0338*/ 	.word	0x00000118
        /*033c*/ 	.short	0x0100
        /*033e*/ 	.byte	0x07
	.zero		1


	//   ....[37]....
        /*0340*/ 	.word	0x00000c50
        /*0344*/ 	.word	0x000000ff
        /*0348*/ 	.word	0x00000138
        /*034c*/ 	.short	0x0100
        /*034e*/ 	.byte	0x07
	.zero		1


	//   ....[38]....
        /*0350*/ 	.word	0x00000c60
        /*0354*/ 	.word	0x000000ff
        /*0358*/ 	.word	0x00000120
        /*035c*/ 	.short	0x0100
        /*035e*/ 	.byte	0x07
	.zero		1


	//   ....[39]....
        /*0360*/ 	.word	0x00000c70
        /*0364*/ 	.word	0x000000ff
        /*0368*/ 	.word	0x00000140
        /*036c*/ 	.short	0x0100
        /*036e*/ 	.byte	0x07
	.zero		1


	//   ....[40]....
        /*0370*/ 	.word	0x00000c80
        /*0374*/ 	.word	0x000000ff
        /*0378*/ 	.word	0x00000128
        /*037c*/ 	.short	0x0100
        /*037e*/ 	.byte	0x07
	.zero		1


	//   ....[41]....
        /*0380*/ 	.word	0x00000c90
        /*0384*/ 	.word	0x000000ff
        /*0388*/ 	.word	0x00000148
        /*038c*/ 	.short	0x0100
        /*038e*/ 	.byte	0x07
	.zero		1


	//   ....[42]....
        /*0390*/ 	.word	0x00000d80
        /*0394*/ 	.word	0x000000ff
        /*0398*/ 	.word	0x00000150
        /*039c*/ 	.short	0x0100
        /*039e*/ 	.byte	0x05
	.zero		1


	//   ....[43]....
        /*03a0*/ 	.word	0x00000d90
        /*03a4*/ 	.word	0x000000ff
        /*03a8*/ 	.word	0x00000160
        /*03ac*/ 	.short	0x0100
        /*03ae*/ 	.byte	0x05
	.zero		1


	//   ....[44]....
        /*03b0*/ 	.word	0x00000da0
        /*03b4*/ 	.word	0x000000ff
        /*03b8*/ 	.word	0x00000158
        /*03bc*/ 	.short	0x0100
        /*03be*/ 	.byte	0x05
	.zero		1


	//   ....[45]....
        /*03c0*/ 	.word	0x00000db0
        /*03c4*/ 	.word	0x000000ff
        /*03c8*/ 	.word	0x00000168
        /*03cc*/ 	.short	0x0100
        /*03ce*/ 	.byte	0x05
	.zero		1


	//   ....[46]....
        /*03d0*/ 	.word	0x00001660
        /*03d4*/ 	.word	0x00000003
        /*03d8*/ 	.word	0x00000160
        /*03dc*/ 	.short	0x010a
        /*03de*/ 	.byte	0xff
	.zero		1


	//   ....[47]....
        /*03e0*/ 	.word	0x00001690
        /*03e4*/ 	.word	0x00000003
        /*03e8*/ 	.word	0x00000150
        /*03ec*/ 	.short	0x0101
        /*03ee*/ 	.byte	0xff
	.zero		1


	//   ....[48]....
        /*03f0*/ 	.word	0x00001760
        /*03f4*/ 	.word	0x000000ff
        /*03f8*/ 	.word	0x00000060
        /*03fc*/ 	.short	0x010a
        /*03fe*/ 	.byte	0x08
	.zero		1


	//   ....[49]....
        /*0400*/ 	.word	0x00001800
        /*0404*/ 	.word	0x000000ff
        /*0408*/ 	.word	0x00000060
        /*040c*/ 	.short	0x010a
        /*040e*/ 	.byte	0x21
	.zero		1


	//   ....[50]....
        /*0410*/ 	.word	0x00001960
        /*0414*/ 	.word	0x000000ff
        /*0418*/ 	.word	0x00000060
        /*041c*/ 	.short	0x010a
        /*041e*/ 	.byte	0x08
	.zero		1


	//   ....[51]....
        /*0420*/ 	.word	0x00001a70
        /*0424*/ 	.word	0x000000ff
        /*0428*/ 	.word	0x000000e8
        /*042c*/ 	.short	0x0101
        /*042e*/ 	.byte	0x04
	.zero		1


	//   ....[52]....
        /*0430*/ 	.word	0x00001a80
        /*0434*/ 	.word	0x000000ff
        /*0438*/ 	.word	0x00000060
        /*043c*/ 	.short	0x010a
        /*043e*/ 	.byte	0x08
	.zero		1


	//   ....[53]....
        /*0440*/ 	.word	0x00001b00
        /*0444*/ 	.word	0x000000ff
        /*0448*/ 	.word	0x00000060
        /*044c*/ 	.short	0x010a
        /*044e*/ 	.byte	0x11
	.zero		1


	//   ....[54]....
        /*0450*/ 	.word	0x00001c60
        /*0454*/ 	.word	0x000000ff
        /*0458*/ 	.word	0x00000060
        /*045c*/ 	.short	0x010a
        /*045e*/ 	.byte	0x08
	.zero		1


	//   ....[55]....
        /*0460*/ 	.word	0x00001d80
        /*0464*/ 	.word	0x00000002
        /*0468*/ 	.word	0x000000f0
        /*046c*/ 	.short	0x010a
        /*046e*/ 	.byte	0xff
	.zero		1


	//   ....[56]....
        /*0470*/ 	.word	0x00001e40
        /*0474*/ 	.word	0x00000002
        /*0478*/ 	.word	0x00000000
        /*047c*/ 	.short	0x0101
        /*047e*/ 	.byte	0xff
	.zero		1


	//   ....[57]....
        /*0480*/ 	.word	0x000023a0
        /*0484*/ 	.word	0x000000ff
        /*0488*/ 	.word	0x00000000
        /*048c*/ 	.short	0x010a
        /*048e*/ 	.byte	0x05
	.zero		1


	//   ....[58]....
        /*0490*/ 	.word	0x00002430
        /*0494*/ 	.word	0x000000ff
        /*0498*/ 	.word	0x00000000
        /*049c*/ 	.short	0x010a
        /*049e*/ 	.byte	0x05
	.zero		1


	//   ....[59]....
        /*04a0*/ 	.word	0x000024c0
        /*04a4*/ 	.word	0x000000ff
        /*04a8*/ 	.word	0x00000000
        /*04ac*/ 	.short	0x010a
        /*04ae*/ 	.byte	0x05
	.zero		1


	//   ....[60]....
        /*04b0*/ 	.word	0x00002550
        /*04b4*/ 	.word	0x000000ff
        /*04b8*/ 	.word	0x00000000
        /*04bc*/ 	.short	0x010a
        /*04be*/ 	.byte	0x05
	.zero		1


	//   ....[61]....
        /*04c0*/ 	.word	0x000025e0
        /*04c4*/ 	.word	0x000000ff
        /*04c8*/ 	.word	0x00000000
        /*04cc*/ 	.short	0x010a
        /*04ce*/ 	.byte	0x05
	.zero		1


	//   ....[62]....
        /*04d0*/ 	.word	0x00002670
        /*04d4*/ 	.word	0x000000ff
        /*04d8*/ 	.word	0x00000000
        /*04dc*/ 	.short	0x010a
        /*04de*/ 	.byte	0x05
	.zero		1


	//   ....[63]....
        /*04e0*/ 	.word	0x00002700
        /*04e4*/ 	.word	0x000000ff
        /*04e8*/ 	.word	0x00000000
        /*04ec*/ 	.short	0x010a
        /*04ee*/ 	.byte	0x05
	.zero		1


	//   ....[64]....
        /*04f0*/ 	.word	0x00002790
        /*04f4*/ 	.word	0x000000ff
        /*04f8*/ 	.word	0x00000000
        /*04fc*/ 	.short	0x010a
        /*04fe*/ 	.byte	0x05
	.zero		1


	//   ....[65]....
        /*0500*/ 	.word	0x00002820
        /*0504*/ 	.word	0x000000ff
        /*0508*/ 	.word	0x00000000
        /*050c*/ 	.short	0x010a
        /*050e*/ 	.byte	0x05
	.zero		1


	//   ....[66]....
        /*0510*/ 	.word	0x000028b0
        /*0514*/ 	.word	0x000000ff
        /*0518*/ 	.word	0x00000000
        /*051c*/ 	.short	0x010a
        /*051e*/ 	.byte	0x05
	.zero		1


	//   ....[67]....
        /*0520*/ 	.word	0x00002940
        /*0524*/ 	.word	0x000000ff
        /*0528*/ 	.word	0x00000000
        /*052c*/ 	.short	0x010a
        /*052e*/ 	.byte	0x05
	.zero		1


	//   ....[68]....
        /*0530*/ 	.word	0x000029e0
        /*0534*/ 	.word	0x00000000
        /*0538*/ 	.word	0x00000000
        /*053c*/ 	.short	0x010a
        /*053e*/ 	.byte	0xff
	.zero		1


	//   ....[69]....
        /*0540*/ 	.word	0x00002b00
        /*0544*/ 	.word	0x00000000
        /*0548*/ 	.word	0x00000150
        /*054c*/ 	.short	0x010a
        /*054e*/ 	.byte	0xff
	.zero		1


	//   ....[70]....
        /*0550*/ 	.word	0x00002b60
        /*0554*/ 	.word	0x00000004
        /*0558*/ 	.word	0x00000000
        /*055c*/ 	.short	0x0101
        /*055e*/ 	.byte	0xff
	.zero		1


	//   ....[71]....
        /*0560*/ 	.word	0x00002b80
        /*0564*/ 	.word	0x000000ff
        /*0568*/ 	.word	0x00000100
        /*056c*/ 	.short	0x010a
        /*056e*/ 	.byte	0x05
	.zero		1


	//   ....[72]....
        /*0570*/ 	.word	0x00002ca0
        /*0574*/ 	.word	0x00000000
        /*0578*/ 	.word	0x000000f0
        /*057c*/ 	.short	0x010a
        /*057e*/ 	.byte	0xff
	.zero		1


	//   ....[73]....
        /*0580*/ 	.word	0x00002db0
        /*0584*/ 	.word	0x00000000
        /*0588*/ 	.word	0x00000000
        /*058c*/ 	.short	0x0101
        /*058e*/ 	.byte	0xff
	.zero		1


	//   ....[74]....
        /*0590*/ 	.word	0x00002e40
        /*0594*/ 	.word	0x000000ff
        /*0598*/ 	.word	0x00000100
        /*059c*/ 	.short	0x0106
        /*059e*/ 	.byte	0x05
	.zero		1


	//   ....[75]....
        /*05a0*/ 	.word	0x00002e60
        /*05a4*/ 	.word	0x000000ff
        /*05a8*/ 	.word	0x00000100
        /*05ac*/ 	.short	0x010a
        /*05ae*/ 	.byte	0x05
	.zero		1


	//   ....[76]....
        /*05b0*/ 	.word	0x00002ef0
        /*05b4*/ 	.word	0x000000ff
        /*05b8*/ 	.word	0x00000100
        /*05bc*/ 	.short	0x0106
        /*05be*/ 	.byte	0x04
	.zero		1


	//   ....[77]....
        /*05c0*/ 	.word	0x00002f30
        /*05c4*/ 	.word	0x00000000
        /*05c8*/ 	.word	0x00000100
        /*05cc*/ 	.short	0x010a
        /*05ce*/ 	.byte	0xff
	.zero		1


	//   ....[78]....
        /*05d0*/ 	.word	0x00003430
        /*05d4*/ 	.word	0x00000000
        /*05d8*/ 	.word	0x000000f0
        /*05dc*/ 	.short	0x010a
        /*05de*/ 	.byte	0xff
	.zero		1


	//   ....[79]....
        /*05e0*/ 	.word	0x00003540
        /*05e4*/ 	.word	0x00000003
        /*05e8*/ 	.word	0x00000000
        /*05ec*/ 	.short	0x0101
        /*05ee*/ 	.byte	0xff
	.zero		1


	//   ....[80]....
        /*05f0*/ 	.word	0x00003550
        /*05f4*/ 	.word	0x000000ff
        /*05f8*/ 	.word	0x00000000
        /*05fc*/ 	.short	0x010a
        /*05fe*/ 	.byte	0x04
	.zero		1


	//   ....[81]....
        /*0600*/ 	.word	0x00003570
        /*0604*/ 	.word	0x000000ff
        /*0608*/ 	.word	0x00000130
        /*060c*/ 	.short	0x010a
        /*060e*/ 	.byte	0x08
	.zero		1


	//   ....[82]....
        /*0610*/ 	.word	0x00003640
        /*0614*/ 	.word	0x000000ff
        /*0618*/ 	.word	0x00000000
        /*061c*/ 	.short	0x010a
        /*061e*/ 	.byte	0x07
	.zero		1


	//   ....[83]....
        /*0620*/ 	.word	0x00003780
        /*0624*/ 	.word	0x000000ff
        /*0628*/ 	.word	0x00000000
        /*062c*/ 	.short	0x010a
        /*062e*/ 	.byte	0x04
	.zero		1


	//   ....[84]....
        /*0630*/ 	.word	0x00003970
        /*0634*/ 	.word	0x000000ff
        /*0638*/ 	.word	0x00000000
        /*063c*/ 	.short	0x010a
        /*063e*/ 	.byte	0x05
	.zero		1


	//   ....[85]....
        /*0640*/ 	.word	0x00003a00
        /*0644*/ 	.word	0x000000ff
        /*0648*/ 	.word	0x00000000
        /*064c*/ 	.short	0x010a
        /*064e*/ 	.byte	0x05
	.zero		1


	//   ....[86]....
        /*0650*/ 	.word	0x00003a90
        /*0654*/ 	.word	0x000000ff
        /*0658*/ 	.word	0x00000000
        /*065c*/ 	.short	0x010a
        /*065e*/ 	.byte	0x05
	.zero		1


	//   ....[87]....
        /*0660*/ 	.word	0x00003b20
        /*0664*/ 	.word	0x000000ff
        /*0668*/ 	.word	0x00000000
        /*066c*/ 	.short	0x010a
        /*066e*/ 	.byte	0x07
	.zero		1


	//   ....[88]....
        /*0670*/ 	.word	0x00003f80
        /*0674*/ 	.word	0x00000000
        /*0678*/ 	.word	0x000000f0
        /*067c*/ 	.short	0x010a
        /*067e*/ 	.byte	0xff
	.zero		1


	//   ....[89]....
        /*0680*/ 	.word	0x00004040
        /*0684*/ 	.word	0x00000000
        /*0688*/ 	.word	0x00000000
        /*068c*/ 	.short	0x0101
        /*068e*/ 	.byte	0xff
	.zero		1


	//   ....[90]....
        /*0690*/ 	.word	0x00004360
        /*0694*/ 	.word	0x000000ff
        /*0698*/ 	.word	0x000000e8
        /*069c*/ 	.short	0x010a
        /*069e*/ 	.byte	0x07
	.zero		1


	//   ....[91]....
        /*06a0*/ 	.word	0x00004550
        /*06a4*/ 	.word	0x000000ff
        /*06a8*/ 	.word	0x000000d0
        /*06ac*/ 	.short	0x010a
        /*06ae*/ 	.byte	0x07
	.zero		1


	//   ....[92]....
        /*06b0*/ 	.word	0x00004720
        /*06b4*/ 	.word	0x000000ff
        /*06b8*/ 	.word	0x000000c0
        /*06bc*/ 	.short	0x010b
        /*06be*/ 	.byte	0x07
	.zero		1


	//   ....[93]....
        /*06c0*/ 	.word	0x00004790
        /*06c4*/ 	.word	0x000000ff
        /*06c8*/ 	.word	0x00000000
        /*06cc*/ 	.short	0x0101
        /*06ce*/ 	.byte	0x08
	.zero		1


	//   ....[94]....
        /*06d0*/ 	.word	0x000047c0
        /*06d4*/ 	.word	0x000000ff
        /*06d8*/ 	.word	0x000000d8
        /*06dc*/ 	.short	0x010a
        /*06de*/ 	.byte	0x07
	.zero		1


	//   ....[95]....
        /*06e0*/ 	.word	0x000049d0
        /*06e4*/ 	.word	0x000000ff
        /*06e8*/ 	.word	0x000000c8
        /*06ec*/ 	.short	0x010b
        /*06ee*/ 	.byte	0x07
	.zero		1


	//   ....[96]....
        /*06f0*/ 	.word	0x000049f0
        /*06f4*/ 	.word	0x000000ff
        /*06f8*/ 	.word	0x00000000
        /*06fc*/ 	.short	0x0101
        /*06fe*/ 	.byte	0x0d
	.zero		1


	//   ....[97]....
        /*0700*/ 	.word	0x00004a20
        /*0704*/ 	.word	0x000000ff
        /*0708*/ 	.word	0x000000d0
        /*070c*/ 	.short	0x010a
        /*070e*/ 	.byte	0x07
	.zero		1


	//   ....[98]....
        /*0710*/ 	.word	0x00004a60
        /*0714*/ 	.word	0x00000000
        /*0718*/ 	.word	0x000000d8
        /*071c*/ 	.short	0x010a
        /*071e*/ 	.byte	0xff
	.zero		1


	//   ....[99]....
        /*0720*/ 	.word	0x00004da0
        /*0724*/ 	.word	0x00000000
        /*0728*/ 	.word	0x000000f0
        /*072c*/ 	.short	0x010a
        /*072e*/ 	.byte	0xff
	.zero		1


	//   ....[100]....
        /*0730*/ 	.word	0x00004eb0
        /*0734*/ 	.word	0x00000000
        /*0738*/ 	.word	0x00000000
        /*073c*/ 	.short	0x0101
        /*073e*/ 	.byte	0xff
	.zero		1


	//   ....[101]....
        /*0740*/ 	.word	0x00005860
        /*0744*/ 	.word	0x00000000
        /*0748*/ 	.word	0x000000c0
        /*074c*/ 	.short	0x010a
        /*074e*/ 	.byte	0xff
	.zero		1


	//   ....[102]....
        /*0750*/ 	.word	0x00005960
        /*0754*/ 	.word	0x000000d3
        /*0758*/ 	.word	0x00000110
        /*075c*/ 	.short	0x010a
        /*075e*/ 	.byte	0xff
	.zero		1


	//   ....[103]....
        /*0760*/ 	.word	0x00005ae0
        /*0764*/ 	.word	0x00000000
        /*0768*/ 	.word	0x000000c0
        /*076c*/ 	.short	0x010a
        /*076e*/ 	.byte	0xff
	.zero		1


	//   ....[104]....
        /*0770*/ 	.word	0x00005c40
        /*0774*/ 	.word	0x00000000
        /*0778*/ 	.word	0x00000000
        /*077c*/ 	.short	0x0101
        /*077e*/ 	.byte	0xff
	.zero		1


	//   ....[105]....
        /*0780*/ 	.word	0x00005ca0
        /*0784*/ 	.word	0x000000d3
        /*0788*/ 	.word	0x00000110
        /*078c*/ 	.short	0x010a
        /*078e*/ 	.byte	0xff
	.zero		1


	//   ....[106]....
        /*0790*/ 	.word	0x00007050
        /*0794*/ 	.word	0x000000d6
        /*0798*/ 	.word	0x000000c0
        /*079c*/ 	.short	0x010a
        /*079e*/ 	.byte	0xff
	.zero		1


	//   ....[107]....
        /*07a0*/ 	.word	0x00007120
        /*07a4*/ 	.word	0x000000d6
        /*07a8*/ 	.word	0x000000c0
        /*07ac*/ 	.short	0x010a
        /*07ae*/ 	.byte	0xff
	.zero		1


	//   ....[108]....
        /*07b0*/ 	.word	0x00007260
        /*07b4*/ 	.word	0x00000003
        /*07b8*/ 	.word	0x00000000
        /*07bc*/ 	.short	0x0101
        /*07be*/ 	.byte	0xff
	.zero		1


	//   ....[109]....
        /*07c0*/ 	.word	0x00007770
        /*07c4*/ 	.word	0x000000ff
        /*07c8*/ 	.word	0x00000000
        /*07cc*/ 	.short	0x0101
        /*07ce*/ 	.byte	0x05
	.zero		1


	//   ....[110]....
        /*07d0*/ 	.word	0x000086f0
        /*07d4*/ 	.word	0x00000003
        /*07d8*/ 	.word	0x00000160
        /*07dc*/ 	.short	0x010a
        /*07de*/ 	.byte	0xff
	.zero		1


	//   ....[111]....
        /*07e0*/ 	.word	0x00008750
        /*07e4*/ 	.word	0x00000002
        /*07e8*/ 	.word	0x00000060
        /*07ec*/ 	.short	0x010a
        /*07ee*/ 	.byte	0xff
	.zero		1


	//   ....[112]....
        /*07f0*/ 	.word	0x000087b0
        /*07f4*/ 	.word	0x00000002
        /*07f8*/ 	.word	0x00000060
        /*07fc*/ 	.short	0x010a
        /*07fe*/ 	.byte	0xff
	.zero		1


	//   ....[113]....
        /*0800*/ 	.word	0x00008800
        /*0804*/ 	.word	0x00000002
        /*0808*/ 	.word	0x000000f0
        /*080c*/ 	.short	0x010a
        /*080e*/ 	.byte	0xff
	.zero		1


	//   ....[114]....
        /*0810*/ 	.word	0x00008860
        /*0814*/ 	.word	0x00000000
        /*0818*/ 	.word	0x00000000
        /*081c*/ 	.short	0x010a
        /*081e*/ 	.byte	0xff
	.zero		1


	//   ....[115]....
        /*0820*/ 	.word	0x000088c0
        /*0824*/ 	.word	0x00000000
        /*0828*/ 	.word	0x00000000
        /*082c*/ 	.short	0x010a
        /*082e*/ 	.byte	0xff
	.zero		1


	//   ....[116]....
        /*0830*/ 	.word	0x00008920
        /*0834*/ 	.word	0x00000000
        /*0838*/ 	.word	0x00000000
        /*083c*/ 	.short	0x010a
        /*083e*/ 	.byte	0xff
	.zero		1


	//   ....[117]....
        /*0840*/ 	.word	0x00008980
        /*0844*/ 	.word	0x00000000
        /*0848*/ 	.word	0x00000000
        /*084c*/ 	.short	0x010a
        /*084e*/ 	.byte	0xff
	.zero		1


	//   ....[118]....
        /*0850*/ 	.word	0x000089e0
        /*0854*/ 	.word	0x00000000
        /*0858*/ 	.word	0x00000000
        /*085c*/ 	.short	0x010a
        /*085e*/ 	.byte	0xff
	.zero		1


	//   ....[119]....
        /*0860*/ 	.word	0x00008a40
        /*0864*/ 	.word	0x00000000
        /*0868*/ 	.word	0x00000000
        /*086c*/ 	.short	0x010a
        /*086e*/ 	.byte	0xff
	.zero		1


	//   ....[120]....
        /*0870*/ 	.word	0x00008aa0
        /*0874*/ 	.word	0x00000000
        /*0878*/ 	.word	0x00000000
        /*087c*/ 	.short	0x010a
        /*087e*/ 	.byte	0xff
	.zero		1


	//   ....[121]....
        /*0880*/ 	.word	0x00008b00
        /*0884*/ 	.word	0x00000000
        /*0888*/ 	.word	0x00000000
        /*088c*/ 	.short	0x010a
        /*088e*/ 	.byte	0xff
	.zero		1


	//   ....[122]....
        /*0890*/ 	.word	0x00008b60
        /*0894*/ 	.word	0x00000000
        /*0898*/ 	.word	0x00000000
        /*089c*/ 	.short	0x010a
        /*089e*/ 	.byte	0xff
	.zero		1


	//   ....[123]....
        /*08a0*/ 	.word	0x00008bc0
        /*08a4*/ 	.word	0x00000000
        /*08a8*/ 	.word	0x00000000
        /*08ac*/ 	.short	0x010a
        /*08ae*/ 	.byte	0xff
	.zero		1


	//   ....[124]....
        /*08b0*/ 	.word	0x00008c20
        /*08b4*/ 	.word	0x00000000
        /*08b8*/ 	.word	0x00000000
        /*08bc*/ 	.short	0x010a
        /*08be*/ 	.byte	0xff
	.zero		1


	//   ....[125]....
        /*08c0*/ 	.word	0x00008c70
        /*08c4*/ 	.word	0x00000000
        /*08c8*/ 	.word	0x00000150
        /*08cc*/ 	.short	0x010a
        /*08ce*/ 	.byte	0xff
	.zero		1


	//   ....[126]....
        /*08d0*/ 	.word	0x00008cd0
        /*08d4*/ 	.word	0x00000000
        /*08d8*/ 	.word	0x00000100
        /*08dc*/ 	.short	0x010a
        /*08de*/ 	.byte	0xff
	.zero		1


	//   ....[127]....
        /*08e0*/ 	.word	0x00008d20
        /*08e4*/ 	.word	0x00000000
        /*08e8*/ 	.word	0x000000f0
        /*08ec*/ 	.short	0x010a
        /*08ee*/ 	.byte	0xff
	.zero		1


	//   ....[128]....
        /*08f0*/ 	.word	0x00008d80
        /*08f4*/ 	.word	0x00000000
        /*08f8*/ 	.word	0x00000100
        /*08fc*/ 	.short	0x010a
        /*08fe*/ 	.byte	0xff
	.zero		1


	//   ....[129]....
        /*0900*/ 	.word	0x00008dd0
        /*0904*/ 	.word	0x00000000
        /*0908*/ 	.word	0x000000f0
        /*090c*/ 	.short	0x010a
        /*090e*/ 	.byte	0xff
	.zero		1


	//   ....[130]....
        /*0910*/ 	.word	0x00008e30
        /*0914*/ 	.word	0x00000003
        /*0918*/ 	.word	0x00000130
        /*091c*/ 	.short	0x010a
        /*091e*/ 	.byte	0xff
	.zero		1


	//   ....[131]....
        /*0920*/ 	.word	0x00008e90
        /*0924*/ 	.word	0x00000000
        /*0928*/ 	.word	0x00000000
        /*092c*/ 	.short	0x010a
        /*092e*/ 	.byte	0xff
	.zero		1


	//   ....[132]....
        /*0930*/ 	.word	0x00008ef0
        /*0934*/ 	.word	0x00000000
        /*0938*/ 	.word	0x00000000
        /*093c*/ 	.short	0x010a
        /*093e*/ 	.byte	0xff
	.zero		1


	//   ....[133]....
        /*0940*/ 	.word	0x00008f50
        /*0944*/ 	.word	0x00000000
        /*0948*/ 	.word	0x00000000
        /*094c*/ 	.short	0x010a
        /*094e*/ 	.byte	0xff
	.zero		1


	//   ....[134]....
        /*0950*/ 	.word	0x00008fb0
        /*0954*/ 	.word	0x00000000
        /*0958*/ 	.word	0x00000000
        /*095c*/ 	.short	0x010a
        /*095e*/ 	.byte	0xff
	.zero		1


	//   ....[135]....
        /*0960*/ 	.word	0x00009010
        /*0964*/ 	.word	0x00000000
        /*0968*/ 	.word	0x00000000
        /*096c*/ 	.short	0x010a
        /*096e*/ 	.byte	0xff
	.zero		1


	//   ....[136]....
        /*0970*/ 	.word	0x00009060
        /*0974*/ 	.word	0x00000000
        /*0978*/ 	.word	0x000000f0
        /*097c*/ 	.short	0x010a
        /*097e*/ 	.byte	0xff
	.zero		1


	//   ....[137]....
        /*0980*/ 	.word	0x000090c0
        /*0984*/ 	.word	0x00000000
        /*0988*/ 	.word	0x000000e8
        /*098c*/ 	.short	0x010a
        /*098e*/ 	.byte	0xff
	.zero		1


	//   ....[138]....
        /*0990*/ 	.word	0x00009120
        /*0994*/ 	.word	0x00000003
        /*0998*/ 	.word	0x000000d0
        /*099c*/ 	.short	0x010a
        /*099e*/ 	.byte	0xff
	.zero		1


	//   ....[139]....
        /*09a0*/ 	.word	0x00009180
        /*09a4*/ 	.word	0x00000003
        /*09a8*/ 	.word	0x000000d8
        /*09ac*/ 	.short	0x010a
        /*09ae*/ 	.byte	0xff
	.zero		1


	//   ....[140]....
        /*09b0*/ 	.word	0x000091e0
        /*09b4*/ 	.word	0x00000000
        /*09b8*/ 	.word	0x000000d0
        /*09bc*/ 	.short	0x010a
        /*09be*/ 	.byte	0xff
	.zero		1


	//   ....[141]....
        /*09c0*/ 	.word	0x00009230
        /*09c4*/ 	.word	0x00000000
        /*09c8*/ 	.word	0x000000f0
        /*09cc*/ 	.short	0x010a
        /*09ce*/ 	.byte	0xff
	.zero		1


	//   ....[142]....
        /*09d0*/ 	.word	0x00009280
        /*09d4*/ 	.word	0x00000000
        /*09d8*/ 	.word	0x000000c0
        /*09dc*/ 	.short	0x010a
        /*09de*/ 	.byte	0xff
	.zero		1


	//   ....[143]....
        /*09e0*/ 	.word	0x000092d0
        /*09e4*/ 	.word	0x000000d3
        /*09e8*/ 	.word	0x00000110
        /*09ec*/ 	.short	0x010a
        /*09ee*/ 	.byte	0xff
	.zero		1


	//   ....[144]....
        /*09f0*/ 	.word	0x00009320
        /*09f4*/ 	.word	0x000000d6
        /*09f8*/ 	.word	0x000000c0
        /*09fc*/ 	.short	0x010a
        /*09fe*/ 	.byte	0xff
	.zero		1


	//----- nvinfo : EIATTR_NUM_MBARRIERS
	.align		4
.L_47:
        /*0a00*/ 	.byte	0x03, 0x38
        /*0a02*/ 	.short	0x002e


	//----- nvinfo : EIATTR_EXIT_INSTR_OFFSETS
	.align		4
        /*0a04*/ 	.byte	0x04, 0x1c
        /*0a06*/ 	.short	(.L_49 - .L_48)


	//   ....[0]....
.L_48:
        /*0a08*/ 	.word	0x00002a10


	//   ....[1]....
        /*0a0c*/ 	.word	0x00002f00


	//   ....[2]....
        /*0a10*/ 	.word	0x00002f60


	//   ....[3]....
        /*0a14*/ 	.word	0x00003d80


	//   ....[4]....
        /*0a18*/ 	.word	0x00004a90


	//   ....[5]....
        /*0a1c*/ 	.word	0x00004ad0


	//   ....[6]....
        /*0a20*/ 	.word	0x000086e0


	//----- nvinfo : EIATTR_MAX_THREADS
	.align		4
.L_49:
        /*0a24*/ 	.byte	0x04, 0x05
        /*0a26*/ 	.short	(.L_51 - .L_50)
.L_50:
        /*0a28*/ 	.word	0x00000100
        /*0a2c*/ 	.word	0x00000001
        /*0a30*/ 	.word	0x00000001


	//----- nvinfo : EIATTR_CRS_STACK_SIZE
	.align		4
.L_51:
        /*0a34*/ 	.byte	0x04, 0x1e
        /*0a36*/ 	.short	(.L_53 - .L_52)
.L_52:
        /*0a38*/ 	.word	0x00000000


	//----- nvinfo : EIATTR_CBANK_PARAM_SIZE
	.align		4
.L_53:
        /*0a3c*/ 	.byte	0x03, 0x19
        /*0a3e*/ 	.short	0x0800


	//----- nvinfo : EIATTR_PARAM_CBANK
	.align		4
        /*0a40*/ 	.byte	0x04, 0x0a
        /*0a42*/ 	.short	(.L_55 - .L_54)
	.align		4
.L_54:
        /*0a44*/ 	.word	index@(.nv.constant0._ZN7cutlass13device_kernelINS_4gemm6kernel13GemmUniversalIN4cute5tupleIJiiiiEEENS1_10collective13CollectiveMmaINS1_35MainloopSm100TmaUmmaWarpSpecializedILi12ELi2ELi4ENS5_IJNS4_1CILi1EEESB_SB_EEEEENS5_IJNSA_ILi128EEESE_NSA_ILi64EEEEEENS_12float_e4m3_tENS5_IJlSB_lEEESH_SI_NS4_8TiledMMAINS4_8MMA_AtomIJNS4_10MMA_TraitsINS4_19SM100_MMA_F8F6F4_SSEJSH_SH_fSE_SE_NS4_17integral_constantINS4_4UMMA5MajorELSP_0EEESQ_NSN_INSO_7ScaleInELSR_0EEESS_EEEEEENS4_6LayoutISC_NS5_IJNSA_ILi0EEESW_SW_EEEEENS5_IJNS4_10UnderscoreESZ_SZ_EEEEENS4_13SM90_TMA_LOADENS4_14ComposedLayoutINS4_7SwizzleILi2ELi4ELi3EEENS4_18smem_ptr_flag_bitsILi8EEENSV_INS5_IJNSA_ILi8EEESF_EEENS5_IJSF_SB_EEEEEEEvNS4_8identityES12_S1C_vS1D_EENS_8epilogue10collective18CollectiveEpilogueINS1F_23Sm100TmaWarpSpecializedILi2ELi2ELi64ELb0ELb0EEEJSG_NS5_IJNSV_ISE_SB_EENSV_ISF_SB_EEEEESH_SI_SH_SI_NS1F_6fusion15FusionCallbacksIS1J_NS1N_13LinCombEltActINS1F_6thread4ReLuESH_fSH_fLNS_15FloatRoundStyleE2EEESG_S1M_JEEENS4_5SM1004TMEM4LOAD26SM100_TMEM_LOAD_32dp32b64xES12_S1C_NS4_39AutoVectorizingCopyWithAssumedAlignmentILi128EEENS4_14SM90_TMA_STOREES1C_S20_S20_EEEvvEEEEvNT_6ParamsE)
        /*0a48*/ 	.short	0x0380
        /*0a4a*/ 	.short	0x0800


	//----- nvinfo : EIATTR_SW_WAR
	.align		4
.L_55:
        /*0a4c*/ 	.byte	0x04, 0x36
        /*0a4e*/ 	.short	(.L_57 - .L_56)
.L_56:
        /*0a50*/ 	.word	0x00000008
.L_57:


//--------------------- .nv.callgraph             --------------------------
	.section	.nv.callgraph,"",@"SHT_CUDA_CALLGRAPH"
	.align	4
	.sectionentsize	8
	.align		4
        /*0000*/ 	.word	0x00000000
	.align		4
        /*0004*/ 	.word	0xffffffff
	.align		4
        /*0008*/ 	.word	index@(_ZN7cutlass13device_kernelINS_4gemm6kernel13GemmUniversalIN4cute5tupleIJiiiiEEENS1_10collective13CollectiveMmaINS1_35MainloopSm100TmaUmmaWarpSpecializedILi12ELi2ELi4ENS5_IJNS4_1CILi1EEESB_SB_EEEEENS5_IJNSA_ILi128EEESE_NSA_ILi64EEEEEENS_12float_e4m3_tENS5_IJlSB_lEEESH_SI_NS4_8TiledMMAINS4_8MMA_AtomIJNS4_10MMA_TraitsINS4_19SM100_MMA_F8F6F4_SSEJSH_SH_fSE_SE_NS4_17integral_constantINS4_4UMMA5MajorELSP_0EEESQ_NSN_INSO_7ScaleInELSR_0EEESS_EEEEEENS4_6LayoutISC_NS5_IJNSA_ILi0EEESW_SW_EEEEENS5_IJNS4_10UnderscoreESZ_SZ_EEEEENS4_13SM90_TMA_LOADENS4_14ComposedLayoutINS4_7SwizzleILi2ELi4ELi3EEENS4_18smem_ptr_flag_bitsILi8EEENSV_INS5_IJNSA_ILi8EEESF_EEENS5_IJSF_SB_EEEEEEEvNS4_8identityES12_S1C_vS1D_EENS_8epilogue10collective18CollectiveEpilogueINS1F_23Sm100TmaWarpSpecializedILi2ELi2ELi64ELb0ELb0EEEJSG_NS5_IJNSV_ISE_SB_EENSV_ISF_SB_EEEEESH_SI_SH_SI_NS1F_6fusion15FusionCallbacksIS1J_NS1N_13LinCombEltActINS1F_6thread4ReLuESH_fSH_fLNS_15FloatRoundStyleE2EEESG_S1M_JEEENS4_5SM1004TMEM4LOAD26SM100_TMEM_LOAD_32dp32b64xES12_S1C_NS4_39AutoVectorizingCopyWithAssumedAlignmentILi128EEENS4_14SM90_TMA_STOREES1C_S20_S20_EEEvvEEEEvNT_6ParamsE)
	.align		4
        /*000c*/ 	.word	index@(__assertfail)
	.align		4
        /*0010*/ 	.word	0x00000000
	.align		4
        /*0014*/ 	.word	0xfffffffe
	.align		4
        /*0018*/ 	.word	0x00000000
	.align		4
        /*001c*/ 	.word	0xfffffffd
	.align		4
        /*0020*/ 	.word	0x00000000
	.align		4
        /*0024*/ 	.word	0xfffffffc


//--------------------- .nv.constant4             --------------------------
	.section	.nv.constant4,"a",@progbits
	.align	8
	.align		8
.nv.constant4:
        /*0000*/ 	.dword	__assertfail
	.align		8
        /*0008*/ 	.dword	__unnamed_1
	.align		8
        /*0010*/ 	.dword	__unnamed_2
	.align		8
        /*0018*/ 	.dword	_ZN39_INTERNAL_e6e4efaa_4_k_cu_72419d7c_30054cuda3std3__45__cpo5beginE
	.align		8
        /*0020*/ 	.dword	_ZN39_INTERNAL_e6e4efaa_4_k_cu_72419d7c_30054cuda3std3__45__cpo3endE
	.align		8
        /*0028*/ 	.dword	_ZN39_INTERNAL_e6e4efaa_4_k_cu_72419d7c_30054cuda3std3__45__cpo6cbeginE
	.align		8
        /*0030*/ 	.dword	_ZN39_INTERNAL_e6e4efaa_4_k_cu_72419d7c_30054cuda3std3__45__cpo4cendE
	.align		8
        /*0038*/ 	.dword	_ZN39_INTERNAL_e6e4efaa_4_k_cu_72419d7c_30054cuda3std3__441_GLOBAL__N__e6e4efaa_4_k_cu_72419d7c_30056ignoreE
	.align		8
        /*0040*/ 	.dword	_ZN39_INTERNAL_e6e4efaa_4_k_cu_72419d7c_30054cuda3std3__419piecewise_constructE
	.align		8
        /*0048*/ 	.dword	_ZN39_INTERNAL_e6e4efaa_4_k_cu_72419d7c_30054cuda3std3__48in_placeE
	.align		8
        /*0050*/ 	.dword	_ZN39_INTERNAL_e6e4efaa_4_k_cu_72419d7c_30054cuda3std6ranges3__45__cpo4swapE
	.align		8
        /*0058*/ 	.dword	_ZN39_INTERNAL_e6e4efaa_4_k_cu_72419d7c_30054cuda3std6ranges3__45__cpo9iter_moveE
	.align		8
        /*0060*/ 	.dword	_ZN39_INTERNAL_e6e4efaa_4_k_cu_72419d7c_30054cute7productE
	.align		8
        /*0068*/ 	.dword	_ZN39_INTERNAL_e6e4efaa_4_k_cu_72419d7c_30054cute1_E
	.align		8
        /*0070*/ 	.dword	$str$25
	.align		8
        /*0078*/ 	.dword	$str$26
	.align		8
        /*0080*/ 	.dword	$str$27
	.align		8
        /*0088*/ 	.dword	$str$28


//--------------------- .text._ZN7cutlass13device_kernelINS_4gemm6kernel13GemmUniversalIN4cute5tupleIJiiiiEEENS1_10collective13CollectiveMmaINS1_35MainloopSm100TmaUmmaWarpSpecializedILi12ELi2ELi4ENS5_IJNS4_1CILi1EEESB_SB_EEEEENS5_IJNSA_ILi128EEESE_NSA_ILi64EEEEEENS_12float_e4m3_tENS5_IJlSB_lEEESH_SI_NS4_8TiledMMAINS4_8MMA_AtomIJNS4_10MMA_TraitsINS4_19SM100_MMA_F8F6F4_SSEJSH_SH_fSE_SE_NS4_17integral_constantINS4_4UMMA5MajorELSP_0EEESQ_NSN_INSO_7ScaleInELSR_0EEESS_EEEEEENS4_6LayoutISC_NS5_IJNSA_ILi0EEESW_SW_EEEEENS5_IJNS4_10UnderscoreESZ_SZ_EEEEENS4_13SM90_TMA_LOADENS4_14ComposedLayoutINS4_7SwizzleILi2ELi4ELi3EEENS4_18smem_ptr_flag_bitsILi8EEENSV_INS5_IJNSA_ILi8EEESF_EEENS5_IJSF_SB_EEEEEEEvNS4_8identityES12_S1C_vS1D_EENS_8epilogue10collective18CollectiveEpilogueINS1F_23Sm100TmaWarpSpecializedILi2ELi2ELi64ELb0ELb0EEEJSG_NS5_IJNSV_ISE_SB_EENSV_ISF_SB_EEEEESH_SI_SH_SI_NS1F_6fusion15FusionCallbacksIS1J_NS1N_13LinCombEltActINS1F_6thread4ReLuESH_fSH_fLNS_15FloatRoundStyleE2EEESG_S1M_JEEENS4_5SM1004TMEM4LOAD26SM100_TMEM_LOAD_32dp32b64xES12_S1C_NS4_39AutoVectorizingCopyWithAssumedAlignmentILi128EEENS4_14SM90_TMA_STOREES1C_S20_S20_EEEvvEEEEvNT_6ParamsE --------------------------
	.section	.text._ZN7cutlass13device_kernelINS_4gemm6kernel13GemmUniversalIN4cute5tupleIJiiiiEEENS1_10collective13CollectiveMmaINS1_35MainloopSm100TmaUmmaWarpSpecializedILi12ELi2ELi4ENS5_IJNS4_1CILi1EEESB_SB_EEEEENS5_IJNSA_ILi128EEESE_NSA_ILi64EEEEEENS_12float_e4m3_tENS5_IJlSB_lEEESH_SI_NS4_8TiledMMAINS4_8MMA_AtomIJNS4_10MMA_TraitsINS4_19SM100_MMA_F8F6F4_SSEJSH_SH_fSE_SE_NS4_17integral_constantINS4_4UMMA5MajorELSP_0EEESQ_NSN_INSO_7ScaleInELSR_0EEESS_EEEEEENS4_6LayoutISC_NS5_IJNSA_ILi0EEESW_SW_EEEEENS5_IJNS4_10UnderscoreESZ_SZ_EEEEENS4_13SM90_TMA_LOADENS4_14ComposedLayoutINS4_7SwizzleILi2ELi4ELi3EEENS4_18smem_ptr_flag_bitsILi8EEENSV_INS5_IJNSA_ILi8EEESF_EEENS5_IJSF_SB_EEEEEEEvNS4_8identityES12_S1C_vS1D_EENS_8epilogue10collective18CollectiveEpilogueINS1F_23Sm100TmaWarpSpecializedILi2ELi2ELi64ELb0ELb0EEEJSG_NS5_IJNSV_ISE_SB_EENSV_ISF_SB_EEEEESH_SI_SH_SI_NS1F_6fusion15FusionCallbacksIS1J_NS1N_13LinCombEltActINS1F_6thread4ReLuESH_fSH_fLNS_15FloatRoundStyleE2EEESG_S1M_JEEENS4_5SM1004TMEM4LOAD26SM100_TMEM_LOAD_32dp32b64xES12_S1C_NS4_39AutoVectorizingCopyWithAssumedAlignmentILi128EEENS4_14SM90_TMA_STOREES1C_S20_S20_EEEvvEEEEvNT_6ParamsE,"ax",@progbits
	.align	128
.text._ZN7cutlass13device_kernelINS_4gemm6kernel13GemmUniversalIN4cute5tupleIJiiiiEEENS1_10collective13CollectiveMmaINS1_35MainloopSm100TmaUmmaWarpSpecializedILi12ELi2ELi4ENS5_IJNS4_1CILi1EEESB_SB_EEEEENS5_IJNSA_ILi128EEESE_NSA_ILi64EEEEEENS_12float_e4m3_tENS5_IJlSB_lEEESH_SI_NS4_8TiledMMAINS4_8MMA_AtomIJNS4_10MMA_TraitsINS4_19SM100_MMA_F8F6F4_SSEJSH_SH_fSE_SE_NS4_17integral_constantINS4_4UMMA5MajorELSP_0EEESQ_NSN_INSO_7ScaleInELSR_0EEESS_EEEEEENS4_6LayoutISC_NS5_IJNSA_ILi0EEESW_SW_EEEEENS5_IJNS4_10UnderscoreESZ_SZ_EEEEENS4_13SM90_TMA_LOADENS4_14ComposedLayoutINS4_7SwizzleILi2ELi4ELi3EEENS4_18smem_ptr_flag_bitsILi8EEENSV_INS5_IJNSA_ILi8EEESF_EEENS5_IJSF_SB_EEEEEEEvNS4_8identityES12_S1C_vS1D_EENS_8epilogue10collective18CollectiveEpilogueINS1F_23Sm100TmaWarpSpecializedILi2ELi2ELi64ELb0ELb0EEEJSG_NS5_IJNSV_ISE_SB_EENSV_ISF_SB_EEEEESH_SI_SH_SI_NS1F_6fusion15FusionCallbacksIS1J_NS1N_13LinCombEltActINS1F_6thread4ReLuESH_fSH_fLNS_15FloatRoundStyleE2EEESG_S1M_JEEENS4_5SM1004TMEM4LOAD26SM100_TMEM_LOAD_32dp32b64xES12_S1C_NS4_39AutoVectorizingCopyWithAssumedAlignmentILi128EEENS4_14SM90_TMA_STOREES1C_S20_S20_EEEvvEEEEvNT_6ParamsE:
        .type           _ZN7cutlass13device_kernelINS_4gemm6kernel13GemmUniversalIN4cute5tupleIJiiiiEEENS1_10collective13CollectiveMmaINS1_35MainloopSm100TmaUmmaWarpSpecializedILi12ELi2ELi4ENS5_IJNS4_1CILi1EEESB_SB_EEEEENS5_IJNSA_ILi128EEESE_NSA_ILi64EEEEEENS_12float_e4m3_tENS5_IJlSB_lEEESH_SI_NS4_8TiledMMAINS4_8MMA_AtomIJNS4_10MMA_TraitsINS4_19SM100_MMA_F8F6F4_SSEJSH_SH_fSE_SE_NS4_17integral_constantINS4_4UMMA5MajorELSP_0EEESQ_NSN_INSO_7ScaleInELSR_0EEESS_EEEEEENS4_6LayoutISC_NS5_IJNSA_ILi0EEESW_SW_EEEEENS5_IJNS4_10UnderscoreESZ_SZ_EEEEENS4_13SM90_TMA_LOADENS4_14ComposedLayoutINS4_7SwizzleILi2ELi4ELi3EEENS4_18smem_ptr_flag_bitsILi8EEENSV_INS5_IJNSA_ILi8EEESF_EEENS5_IJSF_SB_EEEEEEEvNS4_8identityES12_S1C_vS1D_EENS_8epilogue10collective18CollectiveEpilogueINS1F_23Sm100TmaWarpSpecializedILi2ELi2ELi64ELb0ELb0EEEJSG_NS5_IJNSV_ISE_SB_EENSV_ISF_SB_EEEEESH_SI_SH_SI_NS1F_6fusion15FusionCallbacksIS1J_NS1N_13LinCombEltActINS1F_6thread4ReLuESH_fSH_fLNS_15FloatRoundStyleE2EEESG_S1M_JEEENS4_5SM1004TMEM4LOAD26SM100_TMEM_LOAD_32dp32b64xES12_S1C_NS4_39AutoVectorizingCopyWithAssumedAlignmentILi128EEENS4_14SM90_TMA_STOREES1C_S20_S20_EEEvvEEEEvNT_6ParamsE,@function
        .size           _ZN7cutlass13device_kernelINS_4gemm6kernel13GemmUniversalIN4cute5tupleIJiiiiEEENS1_10collective13CollectiveMmaINS1_35MainloopSm100TmaUmmaWarpSpecializedILi12ELi2ELi4ENS5_IJNS4_1CILi1EEESB_SB_EEEEENS5_IJNSA_ILi128EEESE_NSA_ILi64EEEEEENS_12float_e4m3_tENS5_IJlSB_lEEESH_SI_NS4_8TiledMMAINS4_8MMA_AtomIJNS4_10MMA_TraitsINS4_19SM100_MMA_F8F6F4_SSEJSH_SH_fSE_SE_NS4_17integral_constantINS4_4UMMA5MajorELSP_0EEESQ_NSN_INSO_7ScaleInELSR_0EEESS_EEEEEENS4_6LayoutISC_NS5_IJNSA_ILi0EEESW_SW_EEEEENS5_IJNS4_10UnderscoreESZ_SZ_EEEEENS4_13SM90_TMA_LOADENS4_14ComposedLayoutINS4_7SwizzleILi2ELi4ELi3EEENS4_18smem_ptr_flag_bitsILi8EEENSV_INS5_IJNSA_ILi8EEESF_EEENS5_IJSF_SB_EEEEEEEvNS4_8identityES12_S1C_vS1D_EENS_8epilogue10collective18CollectiveEpilogueINS1F_23Sm100TmaWarpSpecializedILi2ELi2ELi64ELb0ELb0EEEJSG_NS5_IJNSV_ISE_SB_EENSV_ISF_SB_EEEEESH_SI_SH_SI_NS1F_6fusion15FusionCallbacksIS1J_NS1N_13LinCombEltActINS1F_6thread4ReLuESH_fSH_fLNS_15FloatRoundStyleE2EEESG_S1M_JEEENS4_5SM1004TMEM4LOAD26SM100_TMEM_LOAD_32dp32b64xES12_S1C_NS4_39AutoVectorizingCopyWithAssumedAlignmentILi128EEENS4_14SM90_TMA_STOREES1C_S20_S20_EEEvvEEEEvNT_6ParamsE,(.L_x_169 - _ZN7cutlass13device_kernelINS_4gemm6kernel13GemmUniversalIN4cute5tupleIJiiiiEEENS1_10collective13CollectiveMmaINS1_35MainloopSm100TmaUmmaWarpSpecializedILi12ELi2ELi4ENS5_IJNS4_1CILi1EEESB_SB_EEEEENS5_IJNSA_ILi128EEESE_NSA_ILi64EEEEEENS_12float_e4m3_tENS5_IJlSB_lEEESH_SI_NS4_8TiledMMAINS4_8MMA_AtomIJNS4_10MMA_TraitsINS4_19SM100_MMA_F8F6F4_SSEJSH_SH_fSE_SE_NS4_17integral_constantINS4_4UMMA5MajorELSP_0EEESQ_NSN_INSO_7ScaleInELSR_0EEESS_EEEEEENS4_6LayoutISC_NS5_IJNSA_ILi0EEESW_SW_EEEEENS5_IJNS4_10UnderscoreESZ_SZ_EEEEENS4_13SM90_TMA_LOADENS4_14ComposedLayoutINS4_7SwizzleILi2ELi4ELi3EEENS4_18smem_ptr_flag_bitsILi8EEENSV_INS5_IJNSA_ILi8EEESF_EEENS5_IJSF_SB_EEEEEEEvNS4_8identityES12_S1C_vS1D_EENS_8epilogue10collective18CollectiveEpilogueINS1F_23Sm100TmaWarpSpecializedILi2ELi2ELi64ELb0ELb0EEEJSG_NS5_IJNSV_ISE_SB_EENSV_ISF_SB_EEEEESH_SI_SH_SI_NS1F_6fusion15FusionCallbacksIS1J_NS1N_13LinCombEltActINS1F_6thread4ReLuESH_fSH_fLNS_15FloatRoundStyleE2EEESG_S1M_JEEENS4_5SM1004TMEM4LOAD26SM100_TMEM_LOAD_32dp32b64xES12_S1C_NS4_39AutoVectorizingCopyWithAssumedAlignmentILi128EEENS4_14SM90_TMA_STOREES1C_S20_S20_EEEvvEEEEvNT_6ParamsE)
        .other          _ZN7cutlass13device_kernelINS_4gemm6kernel13GemmUniversalIN4cute5tupleIJiiiiEEENS1_10collective13CollectiveMmaINS1_35MainloopSm100TmaUmmaWarpSpecializedILi12ELi2ELi4ENS5_IJNS4_1CILi1EEESB_SB_EEEEENS5_IJNSA_ILi128EEESE_NSA_ILi64EEEEEENS_12float_e4m3_tENS5_IJlSB_lEEESH_SI_NS4_8TiledMMAINS4_8MMA_AtomIJNS4_10MMA_TraitsINS4_19SM100_MMA_F8F6F4_SSEJSH_SH_fSE_SE_NS4_17integral_constantINS4_4UMMA5MajorELSP_0EEESQ_NSN_INSO_7ScaleInELSR_0EEESS_EEEEEENS4_6LayoutISC_NS5_IJNSA_ILi0EEESW_SW_EEEEENS5_IJNS4_10UnderscoreESZ_SZ_EEEEENS4_13SM90_TMA_LOADENS4_14ComposedLayoutINS4_7SwizzleILi2ELi4ELi3EEENS4_18smem_ptr_flag_bitsILi8EEENSV_INS5_IJNSA_ILi8EEESF_EEENS5_IJSF_SB_EEEEEEEvNS4_8identityES12_S1C_vS1D_EENS_8epilogue10collective18CollectiveEpilogueINS1F_23Sm100TmaWarpSpecializedILi2ELi2ELi64ELb0ELb0EEEJSG_NS5_IJNSV_ISE_SB_EENSV_ISF_SB_EEEEESH_SI_SH_SI_NS1F_6fusion15FusionCallbacksIS1J_NS1N_13LinCombEltActINS1F_6thread4ReLuESH_fSH_fLNS_15FloatRoundStyleE2EEESG_S1M_JEEENS4_5SM1004TMEM4LOAD26SM100_TMEM_LOAD_32dp32b64xES12_S1C_NS4_39AutoVectorizingCopyWithAssumedAlignmentILi128EEENS4_14SM90_TMA_STOREES1C_S20_S20_EEEvvEEEEvNT_6ParamsE,@"STO_CUDA_ENTRY STV_DEFAULT"
_ZN7cutlass13device_kernelINS_4gemm6kernel13GemmUniversalIN4cute5tupleIJiiiiEEENS1_10collective13CollectiveMmaINS1_35MainloopSm100TmaUmmaWarpSpecializedILi12ELi2ELi4ENS5_IJNS4_1CILi1EEESB_SB_EEEEENS5_IJNSA_ILi128EEESE_NSA_ILi64EEEEEENS_12float_e4m3_tENS5_IJlSB_lEEESH_SI_NS4_8TiledMMAINS4_8MMA_AtomIJNS4_10MMA_TraitsINS4_19SM100_MMA_F8F6F4_SSEJSH_SH_fSE_SE_NS4_17integral_constantINS4_4UMMA5MajorELSP_0EEESQ_NSN_INSO_7ScaleInELSR_0EEESS_EEEEEENS4_6LayoutISC_NS5_IJNSA_ILi0EEESW_SW_EEEEENS5_IJNS4_10UnderscoreESZ_SZ_EEEEENS4_13SM90_TMA_LOADENS4_14ComposedLayoutINS4_7SwizzleILi2ELi4ELi3EEENS4_18smem_ptr_flag_bitsILi8EEENSV_INS5_IJNSA_ILi8EEESF_EEENS5_IJSF_SB_EEEEEEEvNS4_8identityES12_S1C_vS1D_EENS_8epilogue10collective18CollectiveEpilogueINS1F_23Sm100TmaWarpSpecializedILi2ELi2ELi64ELb0ELb0EEEJSG_NS5_IJNSV_ISE_SB_EENSV_ISF_SB_EEEEESH_SI_SH_SI_NS1F_6fusion15FusionCallbacksIS1J_NS1N_13LinCombEltActINS1F_6thread4ReLuESH_fSH_fLNS_15FloatRoundStyleE2EEESG_S1M_JEEENS4_5SM1004TMEM4LOAD26SM100_TMEM_LOAD_32dp32b64xES12_S1C_NS4_39AutoVectorizingCopyWithAssumedAlignmentILi128EEENS4_14SM90_TMA_STOREES1C_S20_S20_EEEvvEEEEvNT_6ParamsE:
[----:B------:R-:W1:Y:S01]  /*0000*/  LDC R1, c[0x0][0x37c] ;  /* 0x0000df00ff017b82 */ /* 0x000e620000000800 */
[----:B------:R-:W2:Y:S01]  /*0010*/  S2R R193, SR_TID.X ;  /* 0x0000000000c17919 */ /* 0x000ea20000002100 */
[----:B------:R-:W3:Y:S01]  /*0020*/  LDCU.64 UR6, c[0x0][0x890] ;  /* 0x00011200ff0677ac */ /* 0x000ee20008000a00 */
[----:B------:R-:W-:Y:S02]  /*0030*/  PRMT R175, RZ, 0x7610, R175 ;  /* 0x00007610ffaf7816 */ /* 0x000fe400000000af */
[----:B------:R-:W-:Y:S01]  /*0040*/  ELECT P5, URZ, PT ;  /* 0x0000000000ff782f */ /* 0x000fe200038a0000 */
[----:B------:R-:W4:Y:S01]  /*0050*/  LDCU.64 UR44, c[0x0][0x358] ;  /* 0x00006b00ff2c77ac */ /* 0x000f220008000a00 */
[----:B---3--:R-:W-:-:S04]  /*0060*/  UISETP.NE.U32.AND UP2, UPT, UR6, URZ, UPT ;  /* 0x000000ff0600728c */ /* 0x008fc8000bf45070 */
[----:B------:R-:W-:Y:S01]  /*0070*/  UISETP.NE.AND.EX UP2, UPT, UR7, URZ, UPT, UP2 ;  /* 0x000000ff0700728c */ /* 0x000fe2000bf45320 */
[----:B--2---:R-:W-:-:S05]  /*0080*/  SHF.R.U32.HI R177, RZ, 0x5, R193 ;  /* 0x00000005ffb17819 */ /* 0x004fca00000116c1 */
[----:B------:R-:W2:Y:S02]  /*0090*/  SHFL.IDX PT, R0, R177, RZ, 0x1f ;  /* 0x00001fffb1007589 */ /* 0x000ea400000e0000 */
[----:B--2---:R-:W-:Y:S01]  /*00a0*/  R2UR UR8, R0 ;  /* 0x00000000000872ca */ /* 0x004fe200000e0000 */
[----:B-1--4-:R-:W-:Y:S05]  /*00b0*/  BRA.U UP2, `(.L_x_0) ;  /* 0x00000001022c7547 */ /* 0x012fea000b800000 */
[----:B------:R-:W1:Y:S02]  /*00c0*/  LDCU.64 UR4, c[0x0][0x888] ;  /* 0x00011100ff0477ac */ /* 0x000e640008000a00 */
[----:B-1----:R-:W-:-:S04]  /*00d0*/  UISETP.NE.U32.AND UP0, UPT, UR4, URZ, UPT ;  /* 0x000000ff0400728c */ /* 0x002fc8000bf05070 */
[----:B------:R-:W-:-:S09]  /*00e0*/  UISETP.NE.AND.EX UP0, UPT, UR5, URZ, UPT, UP0 ;  /* 0x000000ff0500728c */ /* 0x000fd2000bf05300 */
[----:B------:R-:W-:Y:S05]  /*00f0*/  BRA.U !UP0, `(.L_x_1) ;  /* 0x0000000108107547 */ /* 0x000fea000b800000 */
[----:B------:R-:W1:Y:S02]  /*0100*/  LDC.64 R2, c[0x0][0x888] ;  /* 0x00022200ff027b82 */ /* 0x000e640000000a00 */
[----:B-1----:R1:W5:Y:S01]  /*0110*/  LDG.E R81, desc[UR44][R2.64] ;  /* 0x0000002c02517981 */ /* 0x002362000c1e1900 */
[----:B------:R-:W-:Y:S01]  /*0120*/  HFMA2 R175, -RZ, RZ, 0, 5.9604644775390625e-08 ;  /* 0x00000001ffaf7431 */ /* 0x000fe200000001ff */
[----:B------:R-:W-:Y:S05]  /*0130*/  BRA `(.L_x_0) ;  /* 0x00000000000c7947 */ /* 0x000fea0003800000 */
.L_x_1:
[----:B------:R-:W1:Y:S01]  /*0140*/  LDCU UR4, c[0x0][0x880] ;  /* 0x00011000ff0477ac */ /* 0x000e620008000800 */
[----:B------:R-:W-:Y:S01]  /*0150*/  HFMA2 R175, -RZ, RZ, 0, 5.9604644775390625e-08 ;  /* 0x00000001ffaf7431 */ /* 0x000fe200000001ff */
[----:B-1----:R-:W-:-:S07]  /*0160*/  MOV R81, UR4 ;  /* 0x0000000400517c02 */ /* 0x002fce0008000f00 */
.L_x_0:
[----:B------:R-:W2:Y:S02]  /*0170*/  LDCU.64 UR4, c[0x0][0x8b0] ;  /* 0x00011600ff0477ac */ /* 0x000ea40008000a00 */
[----:B--2---:R-:W-:-:S04]  /*0180*/  UISETP.NE.U32.AND UP0, UPT, UR4, URZ, UPT ;  /* 0x000000ff0400728c */ /* 0x004fc8000bf05070 */
[----:B------:R-:W-:-:S09]  /*0190*/  UISETP.NE.AND.EX UP0, UPT, UR5, URZ, UPT, UP0 ;  /* 0x000000ff0500728c */ /* 0x000fd2000bf05300 */
[----:B------:R-:W-:Y:S05]  /*01a0*/  BRA.U UP0, `(.L_x_2) ;  /* 0x0000000100247547 */ /* 0x000fea000b800000 */
[----:B------:R-:W2:Y:S02]  /*01b0*/  LDCU.64 UR4, c[0x0][0x8a8] ;  /* 0x00011500ff0477ac */ /* 0x000ea40008000a00 */
[----:B--2---:R-:W-:-:S04]  /*01c0*/  UISETP.NE.U32.AND UP0, UPT, UR4, URZ, UPT ;  /* 0x000000ff0400728c */ /* 0x004fc8000bf05070 */
[----:B------:R-:W-:-:S09]  /*01d0*/  UISETP.NE.AND.EX UP0, UPT, UR5, URZ, UPT, UP0 ;  /* 0x000000ff0500728c */ /* 0x000fd2000bf05300 */
[----:B------:R-:W-:Y:S05]  /*01e0*/  BRA.U !UP0, `(.L_x_3) ;  /* 0x00000001080c7547 */ /* 0x000fea000b800000 */
[----:B------:R-:W2:Y:S02]  /*01f0*/  LDC.64 R78, c[0x0][0x8a8] ;  /* 0x00022a00ff4e7b82 */ /* 0x000ea40000000a00 */
[----:B--2---:R2:W5:Y:S01]  /*0200*/  LDG.E R78, desc[UR44][R78.64] ;  /* 0x0000002c4e4e7981 */ /* 0x004562000c1e1900 */
[----:B------:R-:W-:Y:S05]  /*0210*/  BRA `(.L_x_2) ;  /* 0x0000000000087947 */ /* 0x000fea0003800000 */
.L_x_3:
[----:B------:R-:W2:Y:S02]  /*0220*/  LDCU UR4, c[0x0][0x8a0] ;  /* 0x00011400ff0477ac */ /* 0x000ea40008000800 */
[----:B--2---:R-:W-:Y:S02]  /*0230*/  MOV R78, UR4 ;  /* 0x00000004004e7c02 */ /* 0x004fe40008000f00 */
.L_x_2:
[----:B------:R-:W-:Y:S01]  /*0240*/  IMAD.U32 R0, RZ, RZ, UR8 ;  /* 0x00000008ff007e24 */ /* 0x000fe2000f8e00ff */
[----:B------:R-:W-:Y:S04]  /*0250*/  BSSY.RECONVERGENT B0, `(.L_x_4) ;  /* 0x000000c000007945 */ /* 0x000fe80003800200 */
[C---:B------:R-:W-:Y:S02]  /*0260*/  ISETP.NE.OR P1, PT, R0.reuse, 0x1, !P5 ;  /* 0x000000010000780c */ /* 0x040fe40006f25670 */
[----:B------:R-:W-:-:S11]  /*0270*/  ISETP.NE.OR P0, PT, R0, 0x3, !P5 ;  /* 0x000000030000780c */ /* 0x000fd60006f05670 */
[----:B------:R-:W-:Y:S05]  /*0280*/  @P1 BRA `(.L_x_5) ;  /* 0x0000000000201947 */ /* 0x000fea0003800000 */
[----:B------:R-:W3:Y:S02]  /*0290*/  LDCU.64 UR4, c[0x0][0x348] ;  /* 0x00006900ff0477ac */ /* 0x000ee40008000a00 */
[----:B---3--:R-:W-:Y:S02]  /*02a0*/  UIADD3 UR10, UP1, UPT, UR4, 0x80, URZ ;  /* 0x00000080040a7890 */ /* 0x008fe4000ff3e0ff */
[----:B------:R-:W-:Y:S02]  /*02b0*/  UIADD3 UR4, UP0, UPT, UR4, 0x180, URZ ;  /* 0x0000018004047890 */ /* 0x000fe4000ff1e0ff */
[----:B------:R-:W-:Y:S02]  /*02c0*/  UIADD3.X UR11, UPT, UPT, URZ, UR5, URZ, UP1, !UPT ;  /* 0x00000005ff0b7290 */ /* 0x000fe40008ffe4ff */
[----:B------:R-:W-:-:S07]  /*02d0*/  UIADD3.X UR5, UPT, UPT, URZ, UR5, URZ, UP0, !UPT ;  /* 0x00000005ff057290 */ /* 0x000fce00087fe4ff */
[----:B------:R3:W-:Y:S02]  /*02e0*/  UTMACCTL.PF [UR10] ;  /* 0x000000000a0079b9 */ /* 0x0007e40008040000 */
[----:B------:R3:W-:Y:S02]  /*02f0*/  UTMACCTL.PF [UR4] ;  /* 0x00000000040079b9 */ /* 0x0007e40008040000 */
[----:B---3--:R-:W-:Y:S01]  /*0300*/  NOP ;  /* 0x0000000000007918 */ /* 0x008fe20000000000 */
.L_x_5:
[----:B------:R-:W-:Y:S05]  /*0310*/  BSYNC.RECONVERGENT B0 ;  /* 0x0000000000007941 */ /* 0x000fea0003800200 */
.L_x_4:
[----:B------:R-:W-:Y:S04]  /*0320*/  BSSY.RECONVERGENT B0, `(.L_x_6) ;  /* 0x000000a000007945 */ /* 0x000fe80003800200 */
        /* <DEDUP_REMOVED lines=9> */
.L_x_7:
[----:B------:R-:W-:Y:S05]  /*03c0*/  BSYNC.RECONVERGENT B0 ;  /* 0x0000000000007941 */ /* 0x000fea0003800200 */
.L_x_6:
[----:B------:R-:W3:Y:S01]  /*03d0*/  LDCU.64 UR4, c[0x0][0x888] ;  /* 0x00011100ff0477ac */ /* 0x000ee20008000a00 */
[----:B------:R-:W-:Y:S02]  /*03e0*/  UISETP.EQ.U32.AND UP0, UPT, UR6, URZ, UPT ;  /* 0x000000ff0600728c */ /* 0x000fe4000bf02070 */
[----:B------:R-:W-:Y:S02]  /*03f0*/  UPLOP3.LUT UP3, UPT, UPT, UPT, UPT, 0x40, 0x4 ;  /* 0x000000000004789c */ /* 0x000fe40003f6e870 */
[----:B---3--:R-:W-:-:S04]  /*0400*/  UISETP.NE.U32.AND UP1, UPT, UR4, URZ, UPT ;  /* 0x000000ff0400728c */ /* 0x008fc8000bf25070 */
[----:B------:R-:W-:-:S04]  /*0410*/  UISETP.NE.AND.EX UP1, UPT, UR5, URZ, UPT, UP1 ;  /* 0x000000ff0500728c */ /* 0x000fc8000bf25310 */
[----:B------:R-:W-:-:S04]  /*0420*/  UISETP.EQ.OR.EX UP4, UPT, UR7, URZ, !UP1, UP0 ;  /* 0x000000ff0700728c */ /* 0x000fc8000cf82700 */
[----:B------:R-:W-:-:S05]  /*0430*/  UP2UR UR48, UPR, URZ, 0x10 ;  /* 0x00000010ff307883 */ /* 0x000fca0008000000 */
[----:B------:R-:W-:Y:S07]  /*0440*/  BRA.U !UP4, `(.L_x_8) ;  /* 0x000000010c147547 */ /* 0x000fee000b800000 */
[----:B------:R-:W-:Y:S01]  /*0450*/  PLOP3.LUT P1, PT, PT, PT, UP2, 0x80, 0x8 ;  /* 0x000000000008781c */ /* 0x000fe20003f2f028 */
[----:B------:R-:W-:-:S12]  /*0460*/  UPLOP3.LUT UP3, UPT, UPT, UPT, UP1, 0x40, 0x4 ;  /* 0x000000000004789c */ /* 0x000fd80003f6e810 */
[----:B-----5:R-:W-:-:S13]  /*0470*/  @!P1 FSETP.EQ.AND P0, PT, R81, RZ, PT ;  /* 0x000000ff5100920b */ /* 0x020fda0003f02000 */
[----:B------:R-:W-:Y:S01]  /*0480*/  @!P1 VOTEU.ANY UP0, P0 ;  /* 0x0000000000ff9886 */ /* 0x000fe20000000100 */
[----:B------:R-:W-:-:S11]  /*0490*/  @!UP2 UPLOP3.LUT UP3, UPT, UPT, UPT, UP0, 0x80, 0x8 ;  /* 0x000000000008a89c */ /* 0x000fd60003f6f000 */
.L_x_8:
[----:B-1----:R-:W1:Y:S01]  /*04a0*/  SHFL.IDX PT, R2, R177, RZ, 0x1f ;  /* 0x00001fffb1027589 */ /* 0x002e6200000e0000 */
[----:B------:R-:W-:-:S04]  /*04b0*/  UISETP.NE.AND UP0, UPT, UR8, 0x2, UPT ;  /* 0x000000020800788c */ /* 0x000fc8000bf05270 */
[----:B------:R-:W-:Y:S01]  /*04c0*/  USEL UR6, URZ, 0x1, UP0 ;  /* 0x00000001ff067887 */ /* 0x000fe20008000000 */
[----:B-1----:R-:W-:-:S13]  /*04d0*/  ISETP.NE.AND P0, PT, R2, RZ, PT ;  /* 0x000000ff0200720c */ /* 0x002fda0003f05270 */
[----:B------:R-:W-:Y:S05]  /*04e0*/  @P0 BRA `(.L_x_9) ;  /* 0x0000000000940947 */ /* 0x000fea0003800000 */
[----:B------:R-:W-:Y:S01]  /*04f0*/  ELECT P0, URZ, PT ;  /* 0x0000000000ff782f */ /* 0x000fe20003800000 */
[----:B------:R-:W-:-:S12]  /*0500*/  BSSY.RECONVERGENT B0, `(.L_x_9) ;  /* 0x0000023000007945 */ /* 0x000fd80003800200 */
[----:B------:R-:W-:Y:S05]  /*0510*/  @!P0 BRA `(.L_x_10) ;  /* 0x0000000000848947 */ /* 0x000fea0003800000 */
[----:B------:R-:W1:Y:S01]  /*0520*/  S2UR UR5, SR_CgaCtaId ;  /* 0x00000000000579c3 */ /* 0x000e620000008800 */
[----:B------:R-:W-:Y:S01]  /*0530*/  UMOV UR7, 0x400 ;  /* 0x0000040000077882 */ /* 0x000fe20000000000 */
[----:B------:R-:W-:Y:S02]  /*0540*/  UMOV UR4, 0x1 ;  /* 0x0000000100047882 */ /* 0x000fe40000000000 */
[----:B------:R-:W-:-:S04]  /*0550*/  UIADD3 UR10, UPT, UPT, -UR4, 0x100000, URZ ;  /* 0x00100000040a7890 */ /* 0x000fc8000fffe1ff */
[----:B------:R-:W-:Y:S02]  /*0560*/  USHF.L.U32 UR11, UR10, 0xb, URZ ;  /* 0x0000000b0a0b7899 */ /* 0x000fe400080006ff */
[----:B------:R-:W-:Y:S02]  /*0570*/  USHF.L.U32 UR10, UR10, 0x1, URZ ;  /* 0x000000010a0a7899 */ /* 0x000fe400080006ff */
[----:B-1----:R-:W-:Y:S01]  /*0580*/  ULEA UR5, UR5, UR7, 0x18 ;  /* 0x0000000705057291 */ /* 0x002fe2000f8ec0ff */
[----:B------:R-:W1:Y:S11]  /*0590*/  FENCE.VIEW.ASYNC.S ;  /* 0x00000000000073c6 */ /* 0x000e760000000000 */
[----:B-1----:R1:W3:Y:S01]  /*05a0*/  SYNCS.EXCH.64 URZ, [UR5], UR10 ;  /* 0x0000000a05ff75b2 */ /* 0x0022e20008000100 */
[----:B------:R1:W4:Y:S01]  /*05b0*/  SYNCS.EXCH.64 URZ, [UR5+0x60], UR10 ;  /* 0x0000600a05ff75b2 */ /* 0x0003220008000100 */
[----:B------:R1:W1:Y:S01]  /*05c0*/  SYNCS.EXCH.64 URZ, [UR5+0x8], UR10 ;  /* 0x0000080a05ff75b2 */ /* 0x0002620008000100 */
        /* <DEDUP_REMOVED lines=21> */
[----:B---3--:R-:W-:Y:S01]  /*0720*/  NOP ;  /* 0x0000000000007918 */ /* 0x008fe20000000000 */
.L_x_10:
[----:B-1----:R-:W-:Y:S05]  /*0730*/  BSYNC.RECONVERGENT B0 ;  /* 0x0000000000007941 */ /* 0x002fea0003800200 */
.L_x_9:
[----:B------:R-:W1:Y:S01]  /*0740*/  SHFL.IDX PT, R2, R177, RZ, 0x1f ;  /* 0x00001fffb1027589 */ /* 0x000e6200000e0000 */
[----:B------:R-:W-:Y:S01]  /*0750*/  NOP ;  /* 0x0000000000007918 */ /* 0x000fe20000000000 */
[----:B-1----:R-:W-:-:S13]  /*0760*/  ISETP.NE.AND P0, PT, R2, 0x1, PT ;  /* 0x000000010200780c */ /* 0x002fda0003f05270 */
[----:B------:R-:W-:Y:S05]  /*0770*/  @P0 BRA `(.L_x_11) ;  /* 0x0000000000480947 */ /* 0x000fea0003800000 */
[----:B------:R-:W1:Y:S01]  /*0780*/  S2UR UR7, SR_CgaCtaId ;  /* 0x00000000000779c3 */ /* 0x000e620000008800 */
[----:B------:R-:W-:Y:S01]  /*0790*/  UMOV UR9, 0x400 ;  /* 0x0000040000097882 */ /* 0x000fe20000000000 */
[----:B------:R-:W-:Y:S01]  /*07a0*/  UMOV UR5, 0x20 ;  /* 0x0000002000057882 */ /* 0x000fe20000000000 */
[----:B------:R-:W-:Y:S01]  /*07b0*/  UMOV UR4, 0x80 ;  /* 0x0000008000047882 */ /* 0x000fe20000000000 */
[----:B------:R-:W-:-:S04]  /*07c0*/  UIADD3 UR10, UPT, UPT, -UR5, 0x100000, URZ ;  /* 0x00100000050a7890 */ /* 0x000fc8000fffe1ff */
[----:B------:R-:W-:Y:S02]  /*07d0*/  USHF.L.U32 UR11, UR10, 0xb, URZ ;  /* 0x0000000b0a0b7899 */ /* 0x000fe400080006ff */
[----:B------:R-:W-:Y:S02]  /*07e0*/  USHF.L.U32 UR10, UR10, 0x1, URZ ;  /* 0x000000010a0a7899 */ /* 0x000fe400080006ff */
[----:B------:R-:W-:-:S04]  /*07f0*/  UIADD3 UR4, UPT, UPT, -UR4, 0x100000, URZ ;  /* 0x0010000004047890 */ /* 0x000fc8000fffe1ff */
[----:B------:R-:W-:Y:S02]  /*0800*/  USHF.L.U32 UR5, UR4, 0xb, URZ ;  /* 0x0000000b04057899 */ /* 0x000fe400080006ff */
[----:B------:R-:W-:Y:S01]  /*0810*/  USHF.L.U32 UR4, UR4, 0x1, URZ ;  /* 0x0000000104047899 */ /* 0x000fe200080006ff */
[----:B------:R-:W-:Y:S01]  /*0820*/  ELECT P0, URZ, PT ;  /* 0x0000000000ff782f */ /* 0x000fe20003800000 */
[----:B-1----:R-:W-:Y:S01]  /*0830*/  ULEA UR7, UR7, UR9, 0x18 ;  /* 0x0000000907077291 */ /* 0x002fe2000f8ec0ff */
[----:B------:R-:W1:Y:S11]  /*0840*/  FENCE.VIEW.ASYNC.S ;  /* 0x00000000000073c6 */ /* 0x000e760000000000 */
[----:B-1----:R1:W3:Y:S01]  /*0850*/  SYNCS.EXCH.64 URZ, [UR7+0xc0], UR10 ;  /* 0x0000c00a07ff75b2 */ /* 0x0022e20008000100 */
[----:B------:R1:W1:Y:S01]  /*0860*/  SYNCS.EXCH.64 URZ, [UR7+0xd0], UR4 ;  /* 0x0000d00407ff75b2 */ /* 0x0002620008000100 */
[----:B------:R1:W1:Y:S01]  /*0870*/  SYNCS.EXCH.64 URZ, [UR7+0xc8], UR10 ;  /* 0x0000c80a07ff75b2 */ /* 0x0002620008000100 */
[----:B------:R1:W1:Y:S01]  /*0880*/  SYNCS.EXCH.64 URZ, [UR7+0xd8], UR4 ;  /* 0x0000d80407ff75b2 */ /* 0x0002620008000100 */
[----:B------:R-:W-:Y:S01]  /*0890*/  NOP ;  /* 0x0000000000007918 */ /* 0x000fe20000000000 */
.L_x_11:
[----:B------:R-:W2:Y:S01]  /*08a0*/  SHFL.IDX PT, R2, R177, RZ, 0x1f ;  /* 0x00001fffb1027589 */ /* 0x000ea200000e0000 */
[----:B------:R-:W-:Y:S01]  /*08b0*/  NOP ;  /* 0x0000000000007918 */ /* 0x000fe20000000000 */
[----:B--2---:R-:W-:-:S13]  /*08c0*/  ISETP.NE.AND P0, PT, R2, 0x3, PT ;  /* 0x000000030200780c */ /* 0x004fda0003f05270 */
[----:B------:R-:W-:Y:S05]  /*08d0*/  @P0 BRA `(.L_x_12) ;  /* 0x0000000000300947 */ /* 0x000fea0003800000 */
[----:B-1----:R-:W1:Y:S01]  /*08e0*/  S2UR UR5, SR_CgaCtaId ;  /* 0x00000000000579c3 */ /* 0x002e620000008800 */
[----:B------:R-:W-:Y:S01]  /*08f0*/  UMOV UR7, 0x400 ;  /* 0x0000040000077882 */ /* 0x000fe20000000000 */
[----:B------:R-:W-:Y:S01]  /*0900*/  UMOV UR4, 0x20 ;  /* 0x0000002000047882 */ /* 0x000fe20000000000 */
[----:B------:R-:W-:Y:S01]  /*0910*/  ELECT P0, URZ, PT ;  /* 0x0000000000ff782f */ /* 0x000fe20003800000 */
[----:B------:R-:W-:-:S04]  /*0920*/  UIADD3 UR10, UPT, UPT, -UR4, 0x100000, URZ ;  /* 0x00100000040a7890 */ /* 0x000fc8000fffe1ff */
[----:B------:R-:W-:Y:S02]  /*0930*/  USHF.L.U32 UR11, UR10, 0xb, URZ ;  /* 0x0000000b0a0b7899 */ /* 0x000fe400080006ff */
[----:B------:R-:W-:Y:S02]  /*0940*/  USHF.L.U32 UR10, UR10, 0x1, URZ ;  /* 0x000000010a0a7899 */ /* 0x000fe400080006ff */
[----:B-1----:R-:W-:Y:S01]  /*0950*/  ULEA UR5, UR5, UR7, 0x18 ;  /* 0x0000000705057291 */ /* 0x002fe2000f8ec0ff */
[----:B------:R-:W1:Y:S11]  /*0960*/  FENCE.VIEW.ASYNC.S ;  /* 0x00000000000073c6 */ /* 0x000e760000000000 */
[----:B-1----:R2:W1:Y:S01]  /*0970*/  SYNCS.EXCH.64 URZ, [UR5+0xe0], UR10 ;  /* 0x0000e00a05ff75b2 */ /* 0x0024620008000100 */
[----:B------:R2:W1:Y:S02]  /*0980*/  SYNCS.EXCH.64 URZ, [UR5+0xe8], UR10 ;  /* 0x0000e80a05ff75b2 */ /* 0x0004640008000100 */
[----:B--2---:R-:W-:Y:S01]  /*0990*/  NOP ;  /* 0x0000000000007918 */ /* 0x004fe20000000000 */
.L_x_12:
[----:B------:R-:W2:Y:S01]  /*09a0*/  SHFL.IDX PT, R2, R177, RZ, 0x1f ;  /* 0x00001fffb1027589 */ /* 0x000ea200000e0000 */
[----:B------:R-:W-:Y:S01]  /*09b0*/  NOP ;  /* 0x0000000000007918 */ /* 0x000fe20000000000 */
[----:B--2---:R-:W-:-:S13]  /*09c0*/  ISETP.NE.AND P0, PT, R2, 0x4, PT ;  /* 0x000000040200780c */ /* 0x004fda0003f05270 */
[----:B------:R-:W-:Y:S05]  /*09d0*/  @P0 BRA `(.L_x_13) ;  /* 0x00000000004c0947 */ /* 0x000fea0003800000 */
[----:B-1----:R-:W1:Y:S01]  /*09e0*/  S2UR UR5, SR_CgaCtaId ;  /* 0x00000000000579c3 */ /* 0x002e620000008800 */
[----:B------:R-:W-:Y:S01]  /*09f0*/  UMOV UR9, 0xe0 ;  /* 0x000000e000097882 */ /* 0x000fe20000000000 */
[----:B------:R-:W-:Y:S01]  /*0a00*/  UMOV UR7, 0x400 ;  /* 0x0000040000077882 */ /* 0x000fe20000000000 */
[----:B------:R-:W-:Y:S01]  /*0a10*/  USEL UR9, UR9, 0x100, UP3 ;  /* 0x0000010009097887 */ /* 0x000fe20009800000 */
[----:B------:R-:W-:Y:S01]  /*0a20*/  UMOV UR4, 0x1 ;  /* 0x0000000100047882 */ /* 0x000fe20000000000 */
[----:B------:R-:W-:Y:S01]  /*0a30*/  ELECT P0, URZ, PT ;  /* 0x0000000000ff782f */ /* 0x000fe20003800000 */
[----:B------:R-:W-:-:S04]  /*0a40*/  UIADD3 UR10, UPT, UPT, -UR4, 0x100000, URZ ;  /* 0x00100000040a7890 */ /* 0x000fc8000fffe1ff */
[----:B------:R-:W-:Y:S02]  /*0a50*/  USHF.L.U32 UR11, UR10, 0xb, URZ ;  /* 0x0000000b0a0b7899 */ /* 0x000fe400080006ff */
[----:B------:R-:W-:Y:S02]  /*0a60*/  USHF.L.U32 UR10, UR10, 0x1, URZ ;  /* 0x000000010a0a7899 */ /* 0x000fe400080006ff */
[----:B------:R-:W-:-:S04]  /*0a70*/  UIADD3 UR12, UPT, UPT, -UR9, 0x100000, URZ ;  /* 0x00100000090c7890 */ /* 0x000fc8000fffe1ff */
[----:B------:R-:W-:Y:S02]  /*0a80*/  USHF.L.U32 UR13, UR12, 0xb, URZ ;  /* 0x0000000b0c0d7899 */ /* 0x000fe400080006ff */
[----:B------:R-:W-:Y:S02]  /*0a90*/  USHF.L.U32 UR12, UR12, 0x1, URZ ;  /* 0x000000010c0c7899 */ /* 0x000fe400080006ff */
[----:B-1----:R-:W-:Y:S01]  /*0aa0*/  ULEA UR5, UR5, UR7, 0x18 ;  /* 0x0000000705057291 */ /* 0x002fe2000f8ec0ff */
[----:B------:R-:W1:Y:S11]  /*0ab0*/  FENCE.VIEW.ASYNC.S ;  /* 0x00000000000073c6 */ /* 0x000e760000000000 */
[----:B-1----:R2:W1:Y:S01]  /*0ac0*/  SYNCS.EXCH.64 URZ, [UR5+0xf0], UR10 ;  /* 0x0000f00a05ff75b2 */ /* 0x0024620008000100 */
[----:B------:R2:W1:Y:S01]  /*0ad0*/  SYNCS.EXCH.64 URZ, [UR5+0x100], UR12 ;  /* 0x0001000c05ff75b2 */ /* 0x0004620008000100 */
[----:B------:R2:W1:Y:S01]  /*0ae0*/  SYNCS.EXCH.64 URZ, [UR5+0xf8], UR10 ;  /* 0x0000f80a05ff75b2 */ /* 0x0004620008000100 */
[----:B------:R2:W1:Y:S02]  /*0af0*/  SYNCS.EXCH.64 URZ, [UR5+0x108], UR12 ;  /* 0x0001080c05ff75b2 */ /* 0x0004640008000100 */
[----:B--2---:R-:W-:Y:S01]  /*0b00*/  NOP ;  /* 0x0000000000007918 */ /* 0x004fe20000000000 */
.L_x_13:
[----:B------:R-:W2:Y:S01]  /*0b10*/  SHFL.IDX PT, R2, R177, RZ, 0x1f ;  /* 0x00001fffb1027589 */ /* 0x000ea200000e0000 */
[----:B------:R-:W-:Y:S01]  /*0b20*/  NOP ;  /* 0x0000000000007918 */ /* 0x000fe20000000000 */
[----:B--2---:R-:W-:-:S13]  /*0b30*/  ISETP.NE.AND P0, PT, R2, 0x5, PT ;  /* 0x000000050200780c */ /* 0x004fda0003f05270 */
[----:B------:R-:W-:Y:S05]  /*0b40*/  @P0 BRA `(.L_x_14) ;  /* 0x0000000000580947 */ /* 0x000fea0003800000 */
[----:B-1----:R-:W1:Y:S01]  /*0b50*/  S2UR UR7, SR_CgaCtaId ;  /* 0x00000000000779c3 */ /* 0x002e620000008800 */
        /* <DEDUP_REMOVED lines=12> */
[----:B-1----:R2:W1:Y:S01]  /*0c20*/  SYNCS.EXCH.64 URZ, [UR7+0x110], UR10 ;  /* 0x0001100a07ff75b2 */ /* 0x0024620008000100 */
[----:B------:R2:W1:Y:S01]  /*0c30*/  SYNCS.EXCH.64 URZ, [UR7+0x130], UR4 ;  /* 0x0001300407ff75b2 */ /* 0x0004620008000100 */
[----:B------:R2:W1:Y:S01]  /*0c40*/  SYNCS.EXCH.64 URZ, [UR7+0x118], UR10 ;  /* 0x0001180a07ff75b2 */ /* 0x0004620008000100 */
[----:B------:R2:W1:Y:S01]  /*0c50*/  SYNCS.EXCH.64 URZ, [UR7+0x138], UR4 ;  /* 0x0001380407ff75b2 */ /* 0x0004620008000100 */
[----:B------:R2:W1:Y:S01]  /*0c60*/  SYNCS.EXCH.64 URZ, [UR7+0x120], UR10 ;  /* 0x0001200a07ff75b2 */ /* 0x0004620008000100 */
[----:B------:R2:W1:Y:S01]  /*0c70*/  SYNCS.EXCH.64 URZ, [UR7+0x140], UR4 ;  /* 0x0001400407ff75b2 */ /* 0x0004620008000100 */
[----:B------:R2:W1:Y:S01]  /*0c80*/  SYNCS.EXCH.64 URZ, [UR7+0x128], UR10 ;  /* 0x0001280a07ff75b2 */ /* 0x0004620008000100 */
[----:B------:R2:W1:Y:S02]  /*0c90*/  SYNCS.EXCH.64 URZ, [UR7+0x148], UR4 ;  /* 0x0001480407ff75b2 */ /* 0x0004640008000100 */
[----:B--2---:R-:W-:Y:S01]  /*0ca0*/  NOP ;  /* 0x0000000000007918 */ /* 0x004fe20000000000 */
.L_x_14:
        /* <DEDUP_REMOVED lines=18> */
.L_x_15:
[----:B-1----:R-:W1:Y:S01]  /*0dd0*/  S2UR UR5, SR_CTAID.X ;  /* 0x00000000000579c3 */ /* 0x002e620000002500 */
[----:B------:R-:W-:-:S05]  /*0de0*/  CS2R.32 R174, SR_CgaSize ;  /* 0x0000000000ae7805 */ /* 0x000fca0000008a00 */
[----:B------:R-:W-:-:S05]  /*0df0*/  IMAD R174, R174, -0xa0, RZ ;  /* 0xffffff60aeae7824 */ /* 0x000fca00078e02ff */
[----:B------:R-:W-:-:S14]  /*0e00*/  R2UR UR9, R174 ;  /* 0x00000000ae0972ca */ /* 0x000fdc00000e0000 */
[----:B------:R-:W2:Y:S01]  /*0e10*/  LDCU UR9, c[0x0][UR9+0x2b0] ;  /* 0x00005600090977ac */ /* 0x000ea20008000800 */
[----:B------:R-:W-:Y:S01]  /*0e20*/  NOP ;  /* 0x0000000000007918 */ /* 0x000fe20000000000 */
[----:B------:R-:W-:-:S05]  /*0e30*/  CS2R.32 R174, SR_CgaSize ;  /* 0x0000000000ae7805 */ /* 0x000fca0000008a00 */
[----:B------:R-:W-:-:S05]  /*0e40*/  IMAD R174, R174, -0xa0, RZ ;  /* 0xffffff60aeae7824 */ /* 0x000fca00078e02ff */
[----:B------:R-:W-:-:S14]  /*0e50*/  R2UR UR7, R174 ;  /* 0x00000000ae0772ca */ /* 0x000fdc00000e0000 */
[----:B------:R-:W3:Y:S01]  /*0e60*/  LDCU UR7, c[0x0][UR7+0x2b4] ;  /* 0x00005680070777ac */ /* 0x000ee20008000800 */
[----:B------:R-:W4:Y:S08]  /*0e70*/  S2UR UR4, SR_CTAID.Y ;  /* 0x00000000000479c3 */ /* 0x000f300000002600 */
[----:B------:R-:W3:Y:S01]  /*0e80*/  LDC R9, c[0x0][0xb24] ;  /* 0x0002c900ff097b82 */ /* 0x000ee20000000800 */
[----:B-1----:R-:W-:-:S02]  /*0e90*/  I2FP.F32.U32 R5, UR5 ;  /* 0x0000000500057c45 */ /* 0x002fc40008201000 */
[----:B------:R-:W-:-:S05]  /*0ea0*/  CS2R.32 R3, SR_CgaSize ;  /* 0x0000000000037805 */ /* 0x000fca0000008a00 */
[----:B------:R-:W-:-:S06]  /*0eb0*/  IMAD R3, R3, -0xa0, RZ ;  /* 0xffffff6003037824 */ /* 0x000fcc00078e02ff */
[----:B------:R-:W1:Y:S01]  /*0ec0*/  LDC R3, c[0x0][R3+0x2a0] ;  /* 0x0000a80003037b82 */ /* 0x000e620000000800 */
[----:B------:R-:W-:Y:S01]  /*0ed0*/  MOV R21, UR5 ;  /* 0x0000000500157c02 */ /* 0x000fe20008000f00 */
[----:B--2---:R-:W-:Y:S01]  /*0ee0*/  FMUL R5, R5, UR9 ;  /* 0x0000000905057c20 */ /* 0x004fe20008400000 */
[----:B----4-:R-:W-:Y:S02]  /*0ef0*/  I2FP.F32.U32 R4, UR4 ;  /* 0x0000000400047c45 */ /* 0x010fe40008201000 */
[----:B------:R-:W-:-:S05]  /*0f00*/  CS2R.32 R2, SR_CgaSize ;  /* 0x0000000000027805 */ /* 0x000fca0000008a00 */
[----:B------:R-:W-:-:S06]  /*0f10*/  IMAD R2, R2, -0xa0, RZ ;  /* 0xffffff6002027824 */ /* 0x000fcc00078e02ff */
[----:B------:R-:W2:Y:S01]  /*0f20*/  LDC R2, c[0x0][R2+0x2a4] ;  /* 0x0000a90002027b82 */ /* 0x000ea20000000800 */
[----:B------:R-:W4:Y:S01]  /*0f30*/  F2I.U32.TRUNC.NTZ R174, R5 ;  /* 0x0000000500ae7305 */ /* 0x000f22000020f000 */
[----:B------:R-:W-:Y:S01]  /*0f40*/  MOV R20, UR4 ;  /* 0x0000000400147c02 */ /* 0x000fe20008000f00 */
[----:B---3--:R-:W-:-:S05]  /*0f50*/  FMUL R4, R4, UR7 ;  /* 0x0000000704047c20 */ /* 0x008fca0008400000 */
[----:B------:R-:W-:Y:S01]  /*0f60*/  BAR.SYNC.DEFER_BLOCKING 0x0 ;  /* 0x0000000000007b1d */ /* 0x000fe20000010000 */
[----:B------:R-:W-:-:S05]  /*0f70*/  ISETP.GE.AND P0, PT, R9, 0x1, PT ;  /* 0x000000010900780c */ /* 0x000fca0003f06270 */
[----:B------:R-:W3:Y:S02]  /*0f80*/  F2I.U32.TRUNC.NTZ R147, R4 ;  /* 0x0000000400937305 */ /* 0x000ee4000020f000 */
[----:B------:R-:W2:Y:S01]  /*0f90*/  S2UR UR36, SR_CTAID.Z ;  /* 0x00000000002479c3 */ /* 0x000ea20000002700 */
[----:B----4-:R-:W-:-:S05]  /*0fa0*/  IADD3 R174, PT, PT, -R174, RZ, RZ ;  /* 0x000000ffaeae7210 */ /* 0x010fca0007ffe1ff */
[----:B-1----:R-:W-:Y:S01]  /*0fb0*/  IMAD R174, R3, R174, UR5 ;  /* 0x0000000503ae7e24 */ /* 0x002fe2000f8e02ae */
[----:B---3--:R-:W-:-:S05]  /*0fc0*/  IADD3 R147, PT, PT, -R147, RZ, RZ ;  /* 0x000000ff93937210 */ /* 0x008fca0007ffe1ff */
[----:B--2---:R-:W-:Y:S01]  /*0fd0*/  IMAD R147, R2, R147, UR4 ;  /* 0x0000000402937e24 */ /* 0x004fe2000f8e0293 */
[----:B------:R-:W-:Y:S06]  /*0fe0*/  @!P0 BRA `(.L_x_16) ;  /* 0x0000000000b88947 */ /* 0x000fec0003800000 */
[----:B------:R-:W1:Y:S01]  /*0ff0*/  LDC.64 R4, c[0x0][0xb18] ;  /* 0x0002c600ff047b82 */ /* 0x000e620000000a00 */
[----:B------:R-:W-:-:S07]  /*1000*/  ISETP.NE.AND P0, PT, R9, 0x1, PT ;  /* 0x000000010900780c */ /* 0x000fce0003f05270 */
[----:B------:R-:W2:Y:S08]  /*1010*/  LDC R10, c[0x0][0xb0c] ;  /* 0x0002c300ff0a7b82 */ /* 0x000eb00000000800 */
[----:B------:R-:W3:Y:S08]  /*1020*/  LDC R11, c[0x0][0x370] ;  /* 0x0000dc00ff0b7b82 */ /* 0x000ef00000000800 */
[----:B------:R-:W4:Y:S01]  /*1030*/  LDC R12, c[0x0][0x374] ;  /* 0x0000dd00ff0c7b82 */ /* 0x000f220000000800 */
[----:B-1----:R-:W-:-:S07]  /*1040*/  ISETP.NE.AND P1, PT, R4, 0x1, PT ;  /* 0x000000010400780c */ /* 0x002fce0003f25270 */
[----:B------:R-:W3:Y:S01]  /*1050*/  LDC.64 R6, c[0x0][0xb10] ;  /* 0x0002c400ff067b82 */ /* 0x000ee20000000a00 */
[----:B--2---:R-:W-:-:S07]  /*1060*/  ISETP.NE.AND P2, PT, R10, 0x1, PT ;  /* 0x000000010a00780c */ /* 0x004fce0003f45270 */
[----:B------:R-:W1:Y:S08]  /*1070*/  LDC R8, c[0x0][0xb20] ;  /* 0x0002c800ff087b82 */ /* 0x000e700000000800 */
[----:B------:R-:W2:Y:S01]  /*1080*/  LDC.64 R2, c[0x0][0xb28] ;  /* 0x0002ca00ff027b82 */ /* 0x000ea20000000a00 */
[----:B----4-:R-:W-:-:S04]  /*1090*/  IMAD.HI.U32 R13, R12, R5, RZ ;  /* 0x000000050c0d7227 */ /* 0x010fc800078e00ff */
[----:B------:R-:W-:-:S04]  /*10a0*/  IMAD.HI.U32 R5, R20, R5, RZ ;  /* 0x0000000514057227 */ /* 0x000fc800078e00ff */
[----:B---3--:R-:W-:-:S04]  /*10b0*/  IMAD.HI.U32 R14, R11, R6, RZ ;  /* 0x000000060b0e7227 */ /* 0x008fc800078e00ff */
[C---:B------:R-:W-:Y:S01]  /*10c0*/  IMAD.HI.U32 R16, R21.reuse, R6, RZ ;  /* 0x0000000615107227 */ /* 0x040fe200078e00ff */
[-C--:B------:R-:W-:Y:S02]  /*10d0*/  @P2 SHF.R.U32.HI R11, RZ, R7.reuse, R14 ;  /* 0x00000007ff0b2219 */ /* 0x080fe4000001160e */
[-C--:B-1----:R-:W-:Y:S02]  /*10e0*/  @P1 SHF.R.U32.HI R12, RZ, R8.reuse, R13 ;  /* 0x00000008ff0c1219 */ /* 0x082fe4000001160d */
[----:B------:R-:W-:Y:S02]  /*10f0*/  SHF.R.U32.HI R5, RZ, R8, R5 ;  /* 0x00000008ff057219 */ /* 0x000fe40000011605 */
[----:B------:R-:W-:Y:S02]  /*1100*/  SHF.R.U32.HI R16, RZ, R7, R16 ;  /* 0x00000007ff107219 */ /* 0x000fe40000011610 */
[----:B------:R-:W-:Y:S01]  /*1110*/  SEL R5, R20, R5, !P1 ;  /* 0x0000000514057207 */ /* 0x000fe20004800000 */
[----:B--2---:R-:W-:Y:S01]  /*1120*/  IMAD.HI.U32 R14, R12, R2, RZ ;  /* 0x000000020c0e7227 */ /* 0x004fe200078e00ff */
[----:B------:R-:W-:-:S02]  /*1130*/  SEL R7, R21, R16, !P2 ;  /* 0x0000001015077207 */ /* 0x000fc40005000000 */
[----:B------:R-:W-:Y:S01]  /*1140*/  IADD3 R13, PT, PT, -R5, RZ, RZ ;  /* 0x000000ff050d7210 */ /* 0x000fe20007ffe1ff */
[----:B------:R-:W-:Y:S01]  /*1150*/  IMAD.HI.U32 R6, R11, R2, RZ ;  /* 0x000000020b067227 */ /* 0x000fe200078e00ff */
[----:B------:R-:W-:-:S03]  /*1160*/  @P0 SHF.R.U32.HI R12, RZ, R3, R14 ;  /* 0x00000003ff0c0219 */ /* 0x000fc6000001160e */
[----:B------:R-:W-:Y:S01]  /*1170*/  IMAD R13, R4, R13, R20 ;  /* 0x0000000d040d7224 */ /* 0x000fe200078e0214 */
[----:B------:R-:W-:Y:S01]  /*1180*/  @P0 SHF.R.U32.HI R11, RZ, R3, R6 ;  /* 0x00000003ff0b0219 */ /* 0x000fe20000011606 */
[----:B------:R-:W-:-:S04]  /*1190*/  IMAD R12, R12, R9, RZ ;  /* 0x000000090c0c7224 */ /* 0x000fc800078e02ff */
[----:B------:R-:W-:Y:S01]  /*11a0*/  IMAD R6, R11, R9, RZ ;  /* 0x000000090b067224 */ /* 0x000fe200078e02ff */
[----:B------:R-:W-:-:S04]  /*11b0*/  ISETP.GE.AND P1, PT, R5, R12, PT ;  /* 0x0000000c0500720c */ /* 0x000fc80003f26270 */
[----:B------:R-:W-:Y:S01]  /*11c0*/  ISETP.GE.OR P1, PT, R7, R6, P1 ;  /* 0x000000060700720c */ /* 0x000fe20000f26670 */
[----:B------:R-:W-:-:S05]  /*11d0*/  IMAD.HI.U32 R6, R5, R2, RZ ;  /* 0x0000000205067227 */ /* 0x000fca00078e00ff */
[----:B------:R-:W-:-:S04]  /*11e0*/  SHF.R.U32.HI R6, RZ, R3, R6 ;  /* 0x00000003ff067219 */ /* 0x000fc80000011606 */
[----:B------:R-:W-:-:S03]  /*11f0*/  SEL R6, R5, R6, !P0 ;  /* 0x0000000605067207 */ /* 0x000fc60004000000 */
[----:B------:R-:W-:Y:S01]  /*1200*/  @!P1 IMAD.HI.U32 R8, R7, R2, RZ ;  /* 0x0000000207089227 */ /* 0x000fe200078e00ff */
[----:B------:R-:W-:-:S04]  /*1210*/  IADD3 R2, PT, PT, -R6, RZ, RZ ;  /* 0x000000ff06027210 */ /* 0x000fc80007ffe1ff */
[----:B------:R-:W-:Y:S01]  /*1220*/  @!P1 SHF.R.U32.HI R8, RZ, R3, R8 ;  /* 0x00000003ff089219 */ /* 0x000fe20000011608 */
[----:B------:R-:W-:-:S03]  /*1230*/  IMAD R2, R9, R2, R5 ;  /* 0x0000000209027224 */ /* 0x000fc600078e0205 */
[----:B------:R-:W-:-:S05]  /*1240*/  @!P1 SEL R3, R7, R8, !P0 ;  /* 0x0000000807039207 */ /* 0x000fca0004000000 */
[--C-:B------:R-:W-:Y:S02]  /*1250*/  @!P1 IMAD.IADD R6, R6, 0x1, -R3.reuse ;  /* 0x0000000106069824 */ /* 0x100fe400078e0a03 */
[----:B------:R-:W-:Y:S01]  /*1260*/  @!P1 IMAD R3, R2, R11, R3 ;  /* 0x0000000b02039224 */ /* 0x000fe200078e0203 */
[----:B------:R-:W-:Y:S01]  /*1270*/  IADD3 R2, PT, PT, -R7, RZ, RZ ;  /* 0x000000ff07027210 */ /* 0x000fe20007ffe1ff */
[----:B------:R-:W-:Y:S02]  /*1280*/  @!P1 IMAD R5, R6, R9, R7 ;  /* 0x0000000906059224 */ /* 0x000fe400078e0207 */
[----:B------:R-:W-:Y:S02]  /*1290*/  @!P1 IMAD.MOV.U32 R7, RZ, RZ, R3 ;  /* 0x000000ffff079224 */ /* 0x000fe400078e0003 */
[----:B------:R-:W-:Y:S02]  /*12a0*/  IMAD R2, R10, R2, R21 ;  /* 0x000000020a027224 */ /* 0x000fe400078e0215 */
[----:B------:R-:W-:-:S02]  /*12b0*/  IMAD R20, R5, R4, R13 ;  /* 0x0000000405147224 */ /* 0x000fc400078e020d */
[----:B------:R-:W-:Y:S02]  /*12c0*/  IMAD R21, R7, R10, R2 ;  /* 0x0000000a07157224 */ /* 0x000fe400078e0202 */
.L_x_16:
[----:B------:R-:W1:Y:S01]  /*12d0*/  LDCU UR4, c[0x0][0xb30] ;  /* 0x00016600ff0477ac */ /* 0x000e620008000800 */
[----:B------:R-:W2:Y:S08]  /*12e0*/  S2UR UR37, SR_CgaCtaId ;  /* 0x00000000002579c3 */ /* 0x000eb00000008800 */
[----:B------:R-:W3:Y:S01]  /*12f0*/  LDC R72, c[0x0][0xb24] ;  /* 0x0002c900ff487b82 */ /* 0x000ee20000000800 */
[----:B-1----:R-:W-:-:S09]  /*1300*/  UISETP.NE.AND UP0, UPT, UR4, 0x1, UPT ;  /* 0x000000010400788c */ /* 0x002fd2000bf05270 */
[----:B--2---:R-:W-:Y:S05]  /*1310*/  BRA.U UP0, `(.L_x_17) ;  /* 0x0000000100407547 */ /* 0x004fea000b800000 */
[----:B------:R-:W1:Y:S08]  /*1320*/  LDC.64 R4, c[0x0][0xb10] ;  /* 0x0002c400ff047b82 */ /* 0x000e700000000a00 */
[----:B------:R-:W2:Y:S08]  /*1330*/  LDC.64 R2, c[0x0][0xb18] ;  /* 0x0002c600ff027b82 */ /* 0x000eb00000000a00 */
[----:B------:R-:W4:Y:S08]  /*1340*/  LDC R6, c[0x0][0xb20] ;  /* 0x0002c800ff067b82 */ /* 0x000f300000000800 */
[----:B------:R-:W3:Y:S01]  /*1350*/  LDC R8, c[0x0][0xb0c] ;  /* 0x0002c300ff087b82 */ /* 0x000ee20000000800 */
[----:B-1----:R-:W-:-:S05]  /*1360*/  IMAD.HI.U32 R4, R21, R4, RZ ;  /* 0x0000000415047227 */ /* 0x002fca00078e00ff */
[----:B------:R-:W-:Y:S01]  /*1370*/  SHF.R.U32.HI R4, RZ, R5, R4 ;  /* 0x00000005ff047219 */ /* 0x000fe20000011604 */
[----:B--2---:R-:W-:Y:S01]  /*1380*/  IMAD.HI.U32 R3, R20, R3, RZ ;  /* 0x0000000314037227 */ /* 0x004fe200078e00ff */
[----:B------:R-:W-:-:S04]  /*1390*/  ISETP.NE.AND P0, PT, R2, 0x1, PT ;  /* 0x000000010200780c */ /* 0x000fc80003f05270 */
[----:B----4-:R-:W-:-:S04]  /*13a0*/  SHF.R.U32.HI R3, RZ, R6, R3 ;  /* 0x00000006ff037219 */ /* 0x010fc80000011603 */
[----:B------:R-:W-:Y:S02]  /*13b0*/  SEL R3, R20, R3, !P0 ;  /* 0x0000000314037207 */ /* 0x000fe40004000000 */
[----:B---3--:R-:W-:-:S04]  /*13c0*/  ISETP.NE.AND P1, PT, R8, 0x1, PT ;  /* 0x000000010800780c */ /* 0x008fc80003f25270 */
[----:B------:R-:W-:-:S05]  /*13d0*/  SEL R4, R21, R4, !P1 ;  /* 0x0000000415047207 */ /* 0x000fca0004800000 */
[----:B------:R-:W-:Y:S02]  /*13e0*/  IMAD.IADD R5, R3, 0x1, -R4 ;  /* 0x0000000103057824 */ /* 0x000fe400078e0a04 */
[----:B------:R-:W-:Y:S02]  /*13f0*/  IMAD.IADD R3, R4, 0x1, -R3 ;  /* 0x0000000104037824 */ /* 0x000fe400078e0a03 */
[----:B------:R-:W-:Y:S02]  /*1400*/  IMAD R21, R5, R8, R21 ;  /* 0x0000000805157224 */ /* 0x000fe400078e0215 */
[----:B------:R-:W-:-:S07]  /*1410*/  IMAD R20, R3, R2, R20 ;  /* 0x0000000203147224 */ /* 0x000fce00078e0214 */
.L_x_17:
[----:B------:R-:W-:Y:S01]  /*1420*/  BAR.SYNC.DEFER_BLOCKING 0x0 ;  /* 0x0000000000007b1d */ /* 0x000fe20000010000 */
[----:B------:R-:W-:Y:S01]  /*1430*/  UISETP.NE.AND UP0, UPT, UR8, 0x2, UPT ;  /* 0x000000020800788c */ /* 0x000fe2000bf05270 */
[----:B------:R-:W-:Y:S02]  /*1440*/  ISETP.NE.OR P5, PT, R0, 0x2, !P5 ;  /* 0x000000020000780c */ /* 0x000fe40006fa5670 */
[----:B------:R-:W-:-:S06]  /*1450*/  LOP3.LUT R2, R193, 0x1f, RZ, 0xc0, !PT ;  /* 0x0000001fc1027812 */ /* 0x000fcc00078ec0ff */
[----:B------:R-:W-:Y:S05]  /*1460*/  BRA.U UP0, `(.L_x_18) ;  /* 0x0000001500707547 */ /* 0x000fea000b800000 */
[----:B------:R-:W1:Y:S01]  /*1470*/  LDCU UR13, c[0x0][0x38c] ;  /* 0x00007180ff0d77ac */ /* 0x000e620008000800 */
[----:B------:R-:W2:Y:S01]  /*1480*/  LDC R9, c[0x0][0x370] ;  /* 0x0000dc00ff097b82 */ /* 0x000ea20000000800 */
[----:B------:R-:W-:Y:S01]  /*1490*/  HFMA2 R14, -RZ, RZ, 0, 0 ;  /* 0x00000000ff0e7431 */ /* 0x000fe200000001ff */
[----:B------:R-:W-:Y:S01]  /*14a0*/  ISETP.EQ.OR P4, PT, R2, RZ, P5 ;  /* 0x000000ff0200720c */ /* 0x000fe20002f82670 */
[----:B------:R-:W-:Y:S01]  /*14b0*/  IMAD.MOV.U32 R15, RZ, RZ, 0x1 ;  /* 0x00000001ff0f7424 */ /* 0x000fe200078e00ff */
[----:B------:R-:W-:Y:S01]  /*14c0*/  CS2R R12, SRZ ;  /* 0x00000000000c7805 */ /* 0x000fe2000001ff00 */
[----:B------:R-:W-:Y:S01]  /*14d0*/  IMAD.MOV.U32 R10, RZ, RZ, 0x1 ;  /* 0x00000001ff0a7424 */ /* 0x000fe200078e00ff */
[----:B------:R-:W4:Y:S02]  /*14e0*/  LDCU.64 UR22, c[0x0][0x348] ;  /* 0x00006900ff1677ac */ /* 0x000f240008000a00 */
[----:B------:R-:W2:Y:S01]  /*14f0*/  LDC R0, c[0x0][0x374] ;  /* 0x0000dd00ff007b82 */ /* 0x000ea20000000800 */
[----:B------:R-:W-:Y:S01]  /*1500*/  UMOV UR6, URZ ;  /* 0x000000ff00067c82 */ /* 0x000fe20008000000 */
[----:B-1----:R-:W-:-:S04]  /*1510*/  UIADD3 UR5, UPT, UPT, UR13, 0x3f, URZ ;  /* 0x0000003f0d057890 */ /* 0x002fc8000fffe0ff */
[----:B------:R-:W-:-:S04]  /*1520*/  USHF.R.S32.HI UR4, URZ, 0x1f, UR5 ;  /* 0x0000001fff047899 */ /* 0x000fc80008011405 */
[----:B------:R-:W-:-:S04]  /*1530*/  ULEA.HI UR4, UR4, UR5, URZ, 0x6 ;  /* 0x0000000504047291 */ /* 0x000fc8000f8f30ff */
[----:B------:R-:W-:Y:S02]  /*1540*/  USHF.R.S32.HI UR15, URZ, 0x6, UR4 ;  /* 0x00000006ff0f7899 */ /* 0x000fe40008011404 */
[----:B------:R-:W-:Y:S02]  /*1550*/  UIADD3 UR4, UPT, UPT, UR13, -0x1, URZ ;  /* 0xffffffff0d047890 */ /* 0x000fe4000fffe0ff */
[----:B------:R-:W-:Y:S02]  /*1560*/  UISETP.LT.U32.AND UP0, UPT, UR15, 0xc, UPT ;  /* 0x0000000c0f00788c */ /* 0x000fe4000bf01070 */
[----:B------:R-:W-:Y:S02]  /*1570*/  UISETP.GE.U32.AND UP1, UPT, UR4, -0x7f, UPT ;  /* 0xffffff810400788c */ /* 0x000fe4000bf26070 */
[----:B------:R-:W-:Y:S02]  /*1580*/  USEL UR14, UR15, 0xc, UP0 ;  /* 0x0000000c0f0e7887 */ /* 0x000fe40008000000 */
[----:B------:R-:W-:-:S02]  /*1590*/  UIADD3 UR13, UPT, UPT, UR13, 0x7e, URZ ;  /* 0x0000007e0d0d7890 */ /* 0x000fc4000fffe0ff */
[----:B------:R-:W-:Y:S02]  /*15a0*/  UIADD3 UR5, UPT, UPT, UR14, -0x1, URZ ;  /* 0xffffffff0e057890 */ /* 0x000fe4000fffe0ff */
[----:B------:R-:W-:-:S03]  /*15b0*/  UIADD3 UR7, UPT, UPT, UR15, -UR14, URZ ;  /* 0x8000000e0f077290 */ /* 0x000fc6000fffe0ff */
[----:B------:R-:W-:-:S04]  /*15c0*/  @UP1 UIADD3 UR5, UPT, UPT, UR14, URZ, URZ ;  /* 0x000000ff0e051290 */ /* 0x000fc8000fffe0ff */
[----:B----4-:R-:W-:-:S12]  /*15d0*/  UIADD3 UR5, UPT, UPT, UR5, 0x1, URZ ;  /* 0x0000000105057890 */ /* 0x010fd8000fffe0ff */
.L_x_36:
[----:B------:R-:W-:Y:S01]  /*15e0*/  UISETP.NE.AND UP0, UPT, UR37, URZ, UPT ;  /* 0x000000ff2500728c */ /* 0x000fe2000bf05270 */
[----:B------:R-:W1:Y:S08]  /*15f0*/  S2UR UR37, SR_CgaCtaId ;  /* 0x00000000002579c3 */ /* 0x000e700000008800 */
[----:B------:R-:W-:Y:S05]  /*1600*/  BRA.U UP0, `(.L_x_19) ;  /* 0x0000000100347547 */ /* 0x000fea000b800000 */
[----:B------:R-:W4:Y:S01]  /*1610*/  S2R R2, SR_CgaCtaId ;  /* 0x0000000000027919 */ /* 0x000f220000008800 */
[----:B------:R-:W-:-:S04]  /*1620*/  MOV R3, 0x400 ;  /* 0x0000040000037802 */ /* 0x000fc80000000f00 */
[----:B----4-:R-:W-:Y:S02]  /*1630*/  LEA R3, R2, R3, 0x18 ;  /* 0x0000000302037211 */ /* 0x010fe400078ec0ff */
[----:B------:R-:W-:-:S03]  /*1640*/  SHF.L.U32 R2, R10, 0x1f, RZ ;  /* 0x0000001f0a027819 */ /* 0x000fc600000006ff */
[----:B------:R-:W-:-:S04]  /*1650*/  IMAD R3, R12, 0x8, R3 ;  /* 0x000000080c037824 */ /* 0x000fc800078e0203 */
[----:B------:R-:W4:Y:S02]  /*1660*/  SYNCS.PHASECHK.TRANS64.TRYWAIT P0, [R3+URZ+0x160], R2 ;  /* 0x00016002030075a7 */ /* 0x000f2400080011ff */
[----:B----4-:R-:W-:Y:S05]  /*1670*/  @!P0 BRA `(.L_x_20) ;  /* 0x00000070001c8947 */ /* 0x010fea0003800000 */
.L_x_116:
[----:B------:R-:W-:Y:S01]  /*1680*/  VIADD R12, R12, 0x1 ;  /* 0x000000010c0c7836 */ /* 0x000fe20000000000 */
[----:B------:R4:W-:Y:S04]  /*1690*/  SYNCS.ARRIVE.TRANS64.A1T0 RZ, [R3+URZ+0x150], RZ ;  /* 0x000150ff03ff79a7 */ /* 0x0009e800081000ff */
[----:B------:R-:W-:-:S04]  /*16a0*/  ISETP.NE.AND P0, PT, R12, 0x2, PT ;  /* 0x000000020c00780c */ /* 0x000fc80003f05270 */
[----:B------:R-:W-:Y:S02]  /*16b0*/  SEL R12, R12, RZ, P0 ;  /* 0x000000ff0c0c7207 */ /* 0x000fe40000000000 */
[----:B----4-:R-:W-:-:S04]  /*16c0*/  SEL R3, RZ, 0x1, P0 ;  /* 0x00000001ff037807 */ /* 0x010fc80000000000 */
[----:B------:R-:W-:-:S07]  /*16d0*/  LOP3.LUT R10, R10, R3, RZ, 0x3c, !PT ;  /* 0x000000030a0a7212 */ /* 0x000fce00078e3cff */
.L_x_19:
[----:B------:R-:W-:Y:S01]  /*16e0*/  UMOV UR4, 0x400 ;  /* 0x0000040000047882 */ /* 0x000fe20000000000 */
[----:B------:R-:W-:Y:S01]  /*16f0*/  SHF.L.U32 R2, R15, 0x1f, RZ ;  /* 0x0000001f0f027819 */ /* 0x000fe200000006ff */
[----:B-1----:R-:W-:Y:S01]  /*1700*/  ULEA UR4, UR37, UR4, 0x18 ;  /* 0x0000000425047291 */ /* 0x002fe2000f8ec0ff */
[----:B------:R-:W-:Y:S01]  /*1710*/  R2UR UR35, R21 ;  /* 0x00000000152372ca */ /* 0x000fe200000e0000 */
[----:B------:R-:W-:Y:S01]  /*1720*/  UISETP.GE.U32.AND UP0, UPT, UR13, 0x7f, UPT ;  /* 0x0000007f0d00788c */ /* 0x000fe2000bf06070 */
[----:B------:R-:W-:Y:S01]  /*1730*/  R2UR UR11, R20 ;  /* 0x00000000140b72ca */ /* 0x000fe200000e0000 */
[----:B------:R-:W-:Y:S01]  /*1740*/  ULEA UR8, UR6, UR4, 0x3 ;  /* 0x0000000406087291 */ /* 0x000fe2000f8e18ff */
[----:B------:R-:W-:-:S08]  /*1750*/  UMOV UR24, URZ ;  /* 0x000000ff00187c82 */ /* 0x000fd00008000000 */
[----:B------:R1:W4:Y:S01]  /*1760*/  SYNCS.PHASECHK.TRANS64.TRYWAIT P0, [UR8+0x60], R2 ;  /* 0x00006002ff0075a7 */ /* 0x0003220008001108 */
[----:B------:R-:W-:Y:S02]  /*1770*/  USHF.L.U32 UR35, UR35, 0x7, URZ ;  /* 0x0000000723237899 */ /* 0x000fe400080006ff */
[----:B------:R-:W-:Y:S01]  /*1780*/  USHF.L.U32 UR11, UR11, 0x7, URZ ;  /* 0x000000070b0b7899 */ /* 0x000fe200080006ff */
[----:B------:R-:W-:Y:S11]  /*1790*/  BRA.U !UP0, `(.L_x_21) ;  /* 0x0000000108a47547 */ /* 0x000ff6000b800000 */
[----:B------:R-:W-:Y:S01]  /*17a0*/  UMOV UR16, URZ ;  /* 0x000000ff00107c82 */ /* 0x000fe20008000000 */
[----:B------:R-:W-:-:S05]  /*17b0*/  UMOV UR17, UR6 ;  /* 0x0000000600117c82 */ /* 0x000fca0008000000 */
.L_x_26:
[----:B-1----:R-:W-:Y:S01]  /*17c0*/  ULEA UR33, UR17, UR4, 0x3 ;  /* 0x0000000411217291 */ /* 0x002fe2000f8e18ff */
[----:B----4-:R-:W-:Y:S01]  /*17d0*/  @!P5 MOV R3, 0x4000 ;  /* 0x000040000003d802 */ /* 0x010fe20000000f00 */
[----:B----4-:R-:W-:Y:S10]  /*17e0*/  @P0 BRA `(.L_x_22) ;  /* 0x00000000000c0947 */ /* 0x010ff40003800000 */
[----:B------:R-:W-:-:S04]  /*17f0*/  SHF.L.U32 R5, R15, 0x1f, RZ ;  /* 0x0000001f0f057819 */ /* 0x000fc800000006ff */
[----:B------:R-:W4:Y:S02]  /*1800*/  SYNCS.PHASECHK.TRANS64.TRYWAIT P0, [UR33+0x60], R5 ;  /* 0x00006005ff0075a7 */ /* 0x000f240008001121 */
[----:B----4-:R-:W-:Y:S05]  /*1810*/  @!P0 BRA `(.L_x_23) ;  /* 0x0000006c00c88947 */ /* 0x010fea0003800000 */
.L_x_22:
[----:B------:R4:W-:Y:S01]  /*1820*/  @!P5 SYNCS.ARRIVE.TRANS64 RZ, [UR33], R3 ;  /* 0x00000003ffffd9a7 */ /* 0x0009e20008000021 */
[----:B------:R-:W-:Y:S04]  /*1830*/  BSSY.RECONVERGENT B0, `(.L_x_24) ;  /* 0x0000003000007945 */ /* 0x000fe80003800200 */
[----:B------:R-:W-:Y:S05]  /*1840*/  @P4 BRA `(.L_x_25) ;  /* 0x0000000000044947 */ /* 0x000fea0003800000 */
[----:B------:R-:W-:Y:S05]  /*1850*/  BPT.TRAP 0x1 ;  /* 0x000000040000795c */ /* 0x000fea0000300000 */
.L_x_25:
[----:B------:R-:W-:Y:S05]  /*1860*/  BSYNC.RECONVERGENT B0 ;  /* 0x0000000000007941 */ /* 0x000fea0003800200 */
.L_x_24:
[----:B------:R-:W-:Y:S02]  /*1870*/  UIADD3 UR6, UPT, UPT, UR17, 0x1, URZ ;  /* 0x0000000111067890 */ /* 0x000fe4000fffe0ff */
[----:B------:R-:W-:Y:S02]  /*1880*/  UIADD3 UR26, UP1, UPT, UR22, 0x80, URZ ;  /* 0x00000080161a7890 */ /* 0x000fe4000ff3e0ff */
[----:B------:R-:W-:Y:S02]  /*1890*/  UISETP.NE.AND UP0, UPT, UR6, 0xc, UPT ;  /* 0x0000000c0600788c */ /* 0x000fe4000bf05270 */
[----:B------:R-:W-:Y:S02]  /*18a0*/  USHF.L.U32 UR34, UR16, 0x6, URZ ;  /* 0x0000000610227899 */ /* 0x000fe400080006ff */
[----:B------:R-:W-:Y:S02]  /*18b0*/  USEL UR9, URZ, 0x1, UP0 ;  /* 0x00000001ff097887 */ /* 0x000fe40008000000 */
[----:B------:R-:W-:-:S02]  /*18c0*/  USEL UR6, UR6, URZ, UP0 ;  /* 0x000000ff06067287 */ /* 0x000fc40008000000 */
[----:B------:R-:W-:Y:S02]  /*18d0*/  UIADD3 UR20, UP0, UPT, UR22, 0x180, URZ ;  /* 0x0000018016147890 */ /* 0x000fe4000ff1e0ff */
[----:B------:R-:W-:Y:S01]  /*18e0*/  ULEA UR8, UR6, UR4, 0x3 ;  /* 0x0000000406087291 */ /* 0x000fe2000f8e18ff */
[----:B------:R-:W-:Y:S01]  /*18f0*/  LOP3.LUT R15, R15, UR9, RZ, 0x3c, !PT ;  /* 0x000000090f0f7c12 */ /* 0x000fe2000f8e3cff */
[----:B------:R-:W-:Y:S02]  /*1900*/  UIADD3.X UR27, UPT, UPT, URZ, UR23, URZ, UP1, !UPT ;  /* 0x00000017ff1b7290 */ /* 0x000fe40008ffe4ff */
[----:B------:R-:W-:Y:S01]  /*1910*/  UIADD3.X UR21, UPT, UPT, URZ, UR23, URZ, UP0, !UPT ;  /* 0x00000017ff157290 */ /* 0x000fe200087fe4ff */
[----:B-1----:R-:W-:Y:S01]  /*1920*/  SHF.L.U32 R2, R15, 0x1f, RZ ;  /* 0x0000001f0f027819 */ /* 0x002fe200000006ff */
[----:B------:R-:W-:Y:S01]  /*1930*/  UMOV UR18, 0x0 ;  /* 0x0000000000127882 */ /* 0x000fe20000000000 */
[----:B------:R-:W-:Y:S01]  /*1940*/  UMOV UR19, 0x10000000 ;  /* 0x1000000000137882 */ /* 0x000fe20000000000 */
[----:B------:R-:W-:Y:S01]  /*1950*/  UMOV UR12, UR36 ;  /* 0x00000024000c7c82 */ /* 0x000fe20008000000 */
[----:B------:R1:W1:Y:S01]  /*1960*/  SYNCS.PHASECHK.TRANS64.TRYWAIT P0, [UR8+0x60], R2 ;  /* 0x00006002ff0075a7 */ /* 0x0002620008001108 */
[----:B------:R-:W-:Y:S01]  /*1970*/  ULEA UR8, UR17, UR4, 0xd ;  /* 0x0000000411087291 */ /* 0x000fe2000f8e68ff */
[----:B------:R-:W-:Y:S01]  /*1980*/  UMOV UR9, UR33 ;  /* 0x0000002100097c82 */ /* 0x000fe20008000000 */
[----:B------:R-:W-:-:S02]  /*1990*/  UMOV UR10, UR34 ;  /* 0x00000022000a7c82 */ /* 0x000fc40008000000 */
[----:B------:R-:W-:Y:S02]  /*19a0*/  UIADD3 UR32, UPT, UPT, UR8, 0x8400, URZ ;  /* 0x0000840008207890 */ /* 0x000fe4000fffe0ff */
[----:B------:R-:W-:Y:S02]  /*19b0*/  UIADD3 UR8, UPT, UPT, UR8, 0x20400, URZ ;  /* 0x0002040008087890 */ /* 0x000fe4000fffe0ff */
[----:B------:R-:W-:Y:S01]  /*19c0*/  UIADD3 UR16, UPT, UPT, UR16, 0x1, URZ ;  /* 0x0000000110107890 */ /* 0x000fe2000fffe0ff */
[----:B------:R-:W-:Y:S01]  /*19d0*/  UMOV UR24, UR5 ;  /* 0x0000000500187c82 */ /* 0x000fe20008000000 */
[----:B------:R-:W-:Y:S02]  /*19e0*/  UMOV UR17, UR6 ;  /* 0x0000000600117c82 */ /* 0x000fe40008000000 */
[----:B------:R-:W-:Y:S01]  /*19f0*/  UISETP.NE.AND UP0, UPT, UR16, UR5, UPT ;  /* 0x000000051000728c */ /* 0x000fe2000bf05270 */
[----:B------:R1:W-:Y:S02]  /*1a00*/  UTMALDG.3D [UR32], [UR26], desc[UR18] ;  /* 0x000012201a0075b4 */ /* 0x0003e40008011000 */
[----:B------:R1:W-:Y:S06]  /*1a10*/  UTMALDG.3D [UR8], [UR20], desc[UR18] ;  /* 0x00001208140075b4 */ /* 0x0003ec0008011000 */
[----:B------:R-:W-:Y:S05]  /*1a20*/  BRA.U UP0, `(.L_x_26) ;  /* 0xfffffffd00647547 */ /* 0x000fea000b83ffff */
.L_x_21:
[----:B-1--4-:R-:W-:Y:S01]  /*1a30*/  PLOP3.LUT P0, PT, PT, PT, UP3, 0x80, 0x8 ;  /* 0x000000000008781c */ /* 0x012fe20003f0f038 */
[----:B------:R-:W-:Y:S01]  /*1a40*/  ULEA UR8, UR6, UR4, 0x3 ;  /* 0x0000000406087291 */ /* 0x000fe2000f8e18ff */
[----:B------:R-:W-:Y:S01]  /*1a50*/  SHF.L.U32 R2, R15, 0x1f, RZ ;  /* 0x0000001f0f027819 */ /* 0x000fe200000006ff */
[----:B------:R-:W-:-:S10]  /*1a60*/  UISETP.GT.AND UP0, UPT, UR15, UR14, UPT ;  /* 0x0000000e0f00728c */ /* 0x000fd4000bf04270 */
[----:B------:R-:W-:Y:S01]  /*1a70*/  @!P0 SYNCS.ARRIVE.TRANS64.A1T0 RZ, [UR4+0xe8], RZ ;  /* 0x0000e8ffffff89a7 */ /* 0x000fe20008100004 */
[----:B------:R1:W4:Y:S01]  /*1a80*/  SYNCS.PHASECHK.TRANS64.TRYWAIT P0, [UR8+0x60], R2 ;  /* 0x00006002ff0075a7 */ /* 0x0003220008001108 */
[----:B------:R-:W-:Y:S05]  /*1a90*/  BRA.U !UP0, `(.L_x_27) ;  /* 0x0000000108a87547 */ /* 0x000fea000b800000 */
[----:B------:R-:W-:Y:S01]  /*1aa0*/  UIADD3 UR21, UPT, UPT, UR7, UR24, URZ ;  /* 0x0000001807157290 */ /* 0x000fe2000fffe0ff */
[----:B------:R-:W-:-:S11]  /*1ab0*/  UMOV UR25, UR6 ;  /* 0x0000000600197c82 */ /* 0x000fd60008000000 */
.L_x_32:
[----:B-1----:R-:W-:Y:S01]  /*1ac0*/  ULEA UR17, UR25, UR4, 0x3 ;  /* 0x0000000419117291 */ /* 0x002fe2000f8e18ff */
[----:B----4-:R-:W-:Y:S01]  /*1ad0*/  @!P5 MOV R3, 0x4000 ;  /* 0x000040000003d802 */ /* 0x010fe20000000f00 */
[----:B----4-:R-:W-:Y:S10]  /*1ae0*/  @P0 BRA `(.L_x_28) ;  /* 0x00000000000c0947 */ /* 0x010ff40003800000 */
[----:B------:R-:W-:-:S04]  /*1af0*/  SHF.L.U32 R5, R15, 0x1f, RZ ;  /* 0x0000001f0f057819 */ /* 0x000fc800000006ff */
[----:B------:R-:W4:Y:S02]  /*1b00*/  SYNCS.PHASECHK.TRANS64.TRYWAIT P0, [UR17+0x60], R5 ;  /* 0x00006005ff0075a7 */ /* 0x000f240008001111 */
[----:B----4-:R-:W-:Y:S05]  /*1b10*/  @!P0 BRA `(.L_x_29) ;  /* 0x0000006c00208947 */ /* 0x010fea0003800000 */
.L_x_28:
[----:B------:R4:W-:Y:S01]  /*1b20*/  @!P5 SYNCS.ARRIVE.TRANS64 RZ, [UR17], R3 ;  /* 0x00000003ffffd9a7 */ /* 0x0009e20008000011 */
[----:B------:R-:W-:Y:S04]  /*1b30*/  BSSY.RECONVERGENT B0, `(.L_x_30) ;  /* 0x0000003000007945 */ /* 0x000fe80003800200 */
[----:B------:R-:W-:Y:S05]  /*1b40*/  @P4 BRA `(.L_x_31) ;  /* 0x0000000000044947 */ /* 0x000fea0003800000 */
[----:B------:R-:W-:Y:S05]  /*1b50*/  BPT.TRAP 0x1 ;  /* 0x000000040000795c */ /* 0x000fea0000300000 */
.L_x_31:
[----:B------:R-:W-:Y:S05]  /*1b60*/  BSYNC.RECONVERGENT B0 ;  /* 0x0000000000007941 */ /* 0x000fea0003800200 */
.L_x_30:
        /* <DEDUP_REMOVED lines=20> */
[----:B------:R-:W-:Y:S01]  /*1cb0*/  UIADD3 UR8, UPT, UPT, UR8, 0x20400, URZ ;  /* 0x0002040008087890 */ /* 0x000fe2000fffe0ff */
[----:B------:R-:W-:Y:S01]  /*1cc0*/  UMOV UR9, UR17 ;  /* 0x0000001100097c82 */ /* 0x000fe20008000000 */
[----:B------:R-:W-:Y:S01]  /*1cd0*/  UMOV UR10, UR18 ;  /* 0x00000012000a7c82 */ /* 0x000fe20008000000 */
[----:B------:R-:W-:Y:S01]  /*1ce0*/  UIADD3 UR24, UPT, UPT, UR24, 0x1, URZ ;  /* 0x0000000118187890 */ /* 0x000fe2000fffe0ff */
[----:B------:R-:W-:-:S03]  /*1cf0*/  UMOV UR25, UR6 ;  /* 0x0000000600197c82 */ /* 0x000fc60008000000 */
[----:B------:R1:W-:Y:S01]  /*1d00*/  UTMALDG.3D [UR16], [UR30], desc[UR26] ;  /* 0x00001a101e0075b4 */ /* 0x0003e20008011000 */
[----:B------:R-:W-:Y:S01]  /*1d10*/  UISETP.NE.AND UP0, UPT, UR24, UR21, UPT ;  /* 0x000000151800728c */ /* 0x000fe2000bf05270 */
[----:B------:R1:W-:Y:S08]  /*1d20*/  UTMALDG.3D [UR8], [UR28], desc[UR26] ;  /* 0x00001a081c0075b4 */ /* 0x0003f00008011000 */
[----:B------:R-:W-:Y:S05]  /*1d30*/  BRA.U UP0, `(.L_x_32) ;  /* 0xfffffffd00607547 */ /* 0x000fea000b83ffff */
.L_x_27:
[C---:B-1----:R-:W-:Y:S01]  /*1d40*/  LEA R2, R14.reuse, UR4, 0x3 ;  /* 0x000000040e027c11 */ /* 0x042fe2000f8e18ff */
[----:B------:R-:W-:Y:S01]  /*1d50*/  NOP ;  /* 0x0000000000007918 */ /* 0x000fe20000000000 */
[----:B----4-:R-:W-:Y:S02]  /*1d60*/  SHF.L.U32 R3, R13, 0x1f, RZ ;  /* 0x0000001f0d037819 */ /* 0x010fe400000006ff */
[----:B------:R-:W-:Y:S02]  /*1d70*/  LEA R4, R14, UR4, 0x4 ;  /* 0x000000040e047c11 */ /* 0x000fe4000f8e20ff */
[----:B------:R-:W1:Y:S02]  /*1d80*/  SYNCS.PHASECHK.TRANS64.TRYWAIT P0, [R2+URZ+0xf0], R3 ;  /* 0x0000f003020075a7 */ /* 0x000e6400080011ff */
[----:B-1----:R-:W-:Y:S05]  /*1d90*/  @!P0 BRA `(.L_x_33) ;  /* 0x0000006800988947 */ /* 0x002fea0003800000 */
.L_x_119:
[----:B------:R-:W4:Y:S01]  /*1da0*/  LDS.128 R4, [R4+0x180] ;  /* 0x0001800004047984 */ /* 0x000f220000000c00 */
[----:B---3--:R-:W-:Y:S01]  /*1db0*/  ISETP.GE.AND P0, PT, R72, 0x1, PT ;  /* 0x000000014800780c */ /* 0x008fe20003f06270 */
[----:B-1----:R-:W-:Y:S01]  /*1dc0*/  VIADD R2, R2, 0x100 ;  /* 0x0000010002027836 */ /* 0x002fe20000000000 */
[----:B------:R-:W-:Y:S01]  /*1dd0*/  @!PT LDS RZ, [RZ] ;  /* 0x00000000fffff984 */ /* 0x000fe20000000800 */
[----:B------:R-:W-:Y:S01]  /*1de0*/  @!PT LDS RZ, [RZ] ;  /* 0x00000000fffff984 */ /* 0x000fe20000000800 */
[----:B------:R-:W-:Y:S01]  /*1df0*/  @!PT LDS RZ, [RZ] ;  /* 0x00000000fffff984 */ /* 0x000fe20000000800 */
[----:B------:R-:W-:Y:S01]  /*1e00*/  @!PT LDS RZ, [RZ] ;  /* 0x00000000fffff984 */ /* 0x000fe20000000800 */
[----:B------:R1:W-:Y:S06]  /*1e10*/  MEMBAR.ALL.CTA ;  /* 0x0000000000007992 */ /* 0x0003ec0000008000 */
[----:B-1----:R-:W1:Y:S01]  /*1e20*/  FENCE.VIEW.ASYNC.S ;  /* 0x00000000000073c6 */ /* 0x002e620000000000 */
[----:B------:R-:W-:-:S04]  /*1e30*/  PRMT R2, RZ, 0x654, R2 ;  /* 0x00000654ff027816 */ /* 0x000fc80000000002 */
[----:B-1----:R1:W-:Y:S01]  /*1e40*/  SYNCS.ARRIVE.TRANS64.RED.A1T0 RZ, [R2+URZ], RZ ;  /* 0x000000ff02ff79a7 */ /* 0x0023e200081004ff */
[----:B----4-:R-:W-:-:S13]  /*1e50*/  LOP3.LUT P2, RZ, R6, 0x1, RZ, 0xc0, !PT ;  /* 0x0000000106ff7812 */ /* 0x010fda000784c0ff */
[----:B------:R-:W-:Y:S01]  /*1e60*/  @P2 SHF.R.U32.HI R3, RZ, 0x10, R5 ;  /* 0x00000010ff032819 */ /* 0x000fe20000011605 */
[----:B------:R-:W-:Y:S01]  /*1e70*/  VOTEU.ANY UP0, P2 ;  /* 0x0000000000ff7886 */ /* 0x000fe20001000100 */
[----:B------:R-:W-:Y:S02]  /*1e80*/  @P2 MOV R11, R4 ;  /* 0x00000004000b2202 */ /* 0x000fe40000000f00 */
[----:B------:R-:W-:Y:S02]  /*1e90*/  @P2 R2UR.BROADCAST UR8, R3 ;  /* 0x00000000030822ca */ /* 0x000fe400008e0000 */
[----:B------:R-:W-:-:S11]  /*1ea0*/  @P2 LOP3.LUT R8, R5, 0xffff, RZ, 0xc0, !PT ;  /* 0x0000ffff05082812 */ /* 0x000fd600078ec0ff */
[----:B------:R-:W-:Y:S01]  /*1eb0*/  @UP0 UMOV UR36, UR8 ;  /* 0x0000000800240c82 */ /* 0x000fe20008000000 */
[----:B-1----:R-:W-:Y:S05]  /*1ec0*/  @!P0 BRA `(.L_x_34) ;  /* 0x0000000000b88947 */ /* 0x002fea0003800000 */
[----:B------:R-:W2:Y:S01]  /*1ed0*/  LDC.64 R4, c[0x0][0xb18] ;  /* 0x0002c600ff047b82 */ /* 0x000ea20000000a00 */
[----:B------:R-:W-:-:S07]  /*1ee0*/  ISETP.NE.AND P3, PT, R72, 0x1, PT ;  /* 0x000000014800780c */ /* 0x000fce0003f65270 */
[----:B------:R-:W1:Y:S08]  /*1ef0*/  LDC.64 R6, c[0x0][0xb10] ;  /* 0x0002c400ff067b82 */ /* 0x000e700000000a00 */
[----:B------:R-:W3:Y:S08]  /*1f00*/  LDC R16, c[0x0][0xb20] ;  /* 0x0002c800ff107b82 */ /* 0x000ef00000000800 */
[----:B------:R-:W4:Y:S01]  /*1f10*/  LDC R18, c[0x0][0xb0c] ;  /* 0x0002c300ff127b82 */ /* 0x000f220000000800 */
[----:B--2---:R-:W-:Y:S01]  /*1f20*/  IMAD.HI.U32 R17, R0, R5, RZ ;  /* 0x0000000500117227 */ /* 0x004fe200078e00ff */
[----:B------:R-:W-:-:S03]  /*1f30*/  ISETP.NE.AND P0, PT, R4, 0x1, PT ;  /* 0x000000010400780c */ /* 0x000fc60003f05270 */
[----:B------:R-:W-:-:S03]  /*1f40*/  IMAD.HI.U32 R5, R8, R5, RZ ;  /* 0x0000000508057227 */ /* 0x000fc600078e00ff */
[----:B------:R-:W2:Y:S01]  /*1f50*/  LDC.64 R2, c[0x0][0xb28] ;  /* 0x0002ca00ff027b82 */ /* 0x000ea20000000a00 */
[----:B-1----:R-:W-:-:S04]  /*1f60*/  IMAD.HI.U32 R20, R9, R6, RZ ;  /* 0x0000000609147227 */ /* 0x002fc800078e00ff */
[----:B------:R-:W-:Y:S01]  /*1f70*/  IMAD.HI.U32 R22, R11, R6, RZ ;  /* 0x000000060b167227 */ /* 0x000fe200078e00ff */
[----:B------:R-:W-:Y:S02]  /*1f80*/  SHF.R.U32.HI R20, RZ, R7, R20 ;  /* 0x00000007ff147219 */ /* 0x000fe40000011614 */
[-C--:B---3--:R-:W-:Y:S02]  /*1f90*/  SHF.R.U32.HI R17, RZ, R16.reuse, R17 ;  /* 0x00000010ff117219 */ /* 0x088fe40000011611 */
[----:B------:R-:W-:Y:S02]  /*1fa0*/  SHF.R.U32.HI R5, RZ, R16, R5 ;  /* 0x00000010ff057219 */ /* 0x000fe40000011605 */
[----:B------:R-:W-:Y:S02]  /*1fb0*/  SEL R17, R0, R17, !P0 ;  /* 0x0000001100117207 */ /* 0x000fe40004000000 */
[----:B------:R-:W-:Y:S02]  /*1fc0*/  SHF.R.U32.HI R22, RZ, R7, R22 ;  /* 0x00000007ff167219 */ /* 0x000fe40000011616 */
[----:B----4-:R-:W-:-:S02]  /*1fd0*/  ISETP.NE.AND P1, PT, R18, 0x1, PT ;  /* 0x000000011200780c */ /* 0x010fc40003f25270 */
[----:B------:R-:W-:Y:S02]  /*1fe0*/  SEL R5, R8, R5, !P0 ;  /* 0x0000000508057207 */ /* 0x000fe40004000000 */
[----:B------:R-:W-:Y:S02]  /*1ff0*/  SEL R19, R9, R20, !P1 ;  /* 0x0000001409137207 */ /* 0x000fe40004800000 */
[----:B------:R-:W-:Y:S01]  /*2000*/  SEL R7, R11, R22, !P1 ;  /* 0x000000160b077207 */ /* 0x000fe20004800000 */
[----:B--2---:R-:W-:-:S04]  /*2010*/  IMAD.HI.U32 R20, R17, R2, RZ ;  /* 0x0000000211147227 */ /* 0x004fc800078e00ff */
[----:B------:R-:W-:Y:S01]  /*2020*/  IMAD.HI.U32 R6, R19, R2, RZ ;  /* 0x0000000213067227 */ /* 0x000fe200078e00ff */
[----:B------:R-:W-:-:S04]  /*2030*/  @P3 SHF.R.U32.HI R17, RZ, R3, R20 ;  /* 0x00000003ff113219 */ /* 0x000fc80000011614 */
[----:B------:R-:W-:Y:S01]  /*2040*/  @P3 SHF.R.U32.HI R19, RZ, R3, R6 ;  /* 0x00000003ff133219 */ /* 0x000fe20000011606 */
[----:B------:R-:W-:-:S04]  /*2050*/  IMAD R17, R72, R17, RZ ;  /* 0x0000001148117224 */ /* 0x000fc800078e02ff */
[----:B------:R-:W-:Y:S01]  /*2060*/  IMAD R6, R72, R19, RZ ;  /* 0x0000001348067224 */ /* 0x000fe200078e02ff */
[C---:B------:R-:W-:Y:S02]  /*2070*/  ISETP.GE.AND P0, PT, R5.reuse, R17, PT ;  /* 0x000000110500720c */ /* 0x040fe40003f06270 */
[----:B------:R-:W-:Y:S02]  /*2080*/  IADD3 R17, PT, PT, -R5, RZ, RZ ;  /* 0x000000ff05117210 */ /* 0x000fe40007ffe1ff */
[----:B------:R-:W-:Y:S01]  /*2090*/  ISETP.GE.OR P0, PT, R7, R6, P0 ;  /* 0x000000060700720c */ /* 0x000fe20000706670 */
[----:B------:R-:W-:-:S04]  /*20a0*/  IMAD.HI.U32 R6, R5, R2, RZ ;  /* 0x0000000205067227 */ /* 0x000fc800078e00ff */
[----:B------:R-:W-:Y:S01]  /*20b0*/  IMAD R8, R4, R17, R8 ;  /* 0x0000001104087224 */ /* 0x000fe200078e0208 */
[----:B------:R-:W-:-:S04]  /*20c0*/  SHF.R.U32.HI R6, RZ, R3, R6 ;  /* 0x00000003ff067219 */ /* 0x000fc80000011606 */
[----:B------:R-:W-:-:S03]  /*20d0*/  SEL R6, R5, R6, !P3 ;  /* 0x0000000605067207 */ /* 0x000fc60005800000 */
[----:B------:R-:W-:-:S04]  /*20e0*/  @!P0 IMAD.HI.U32 R16, R7, R2, RZ ;  /* 0x0000000207108227 */ /* 0x000fc800078e00ff */
[----:B------:R-:W-:Y:S01]  /*20f0*/  IMAD.MOV R2, RZ, RZ, -R6 ;  /* 0x000000ffff027224 */ /* 0x000fe200078e0a06 */
[----:B------:R-:W-:-:S03]  /*2100*/  @!P0 SHF.R.U32.HI R16, RZ, R3, R16 ;  /* 0x00000003ff108219 */ /* 0x000fc60000011610 */
[----:B------:R-:W-:Y:S01]  /*2110*/  IMAD R2, R72, R2, R5 ;  /* 0x0000000248027224 */ /* 0x000fe200078e0205 */
        /* <DEDUP_REMOVED lines=9> */
.L_x_34:
[----:B------:R-:W1:Y:S02]  /*21b0*/  LDCU UR8, c[0x0][0xb30] ;  /* 0x00016600ff0877ac */ /* 0x000e640008000800 */
[----:B-1----:R-:W-:-:S09]  /*21c0*/  UISETP.NE.AND UP0, UPT, UR8, 0x1, UPT ;  /* 0x000000010800788c */ /* 0x002fd2000bf05270 */
[----:B------:R-:W-:Y:S05]  /*21d0*/  BRA.U UP0, `(.L_x_35) ;  /* 0x0000000100407547 */ /* 0x000fea000b800000 */
[----:B------:R-:W1:Y:S08]  /*21e0*/  LDC.64 R4, c[0x0][0xb10] ;  /* 0x0002c400ff047b82 */ /* 0x000e700000000a00 */
[----:B------:R-:W3:Y:S08]  /*21f0*/  LDC.64 R2, c[0x0][0xb18] ;  /* 0x0002c600ff027b82 */ /* 0x000ef00000000a00 */
[----:B------:R-:W4:Y:S08]  /*2200*/  LDC R6, c[0x0][0xb20] ;  /* 0x0002c800ff067b82 */ /* 0x000f300000000800 */
[----:B------:R-:W2:Y:S01]  /*2210*/  LDC R16, c[0x0][0xb0c] ;  /* 0x0002c300ff107b82 */ /* 0x000ea20000000800 */
[----:B-1----:R-:W-:-:S05]  /*2220*/  IMAD.HI.U32 R4, R11, R4, RZ ;  /* 0x000000040b047227 */ /* 0x002fca00078e00ff */
[----:B------:R-:W-:Y:S01]  /*2230*/  SHF.R.U32.HI R4, RZ, R5, R4 ;  /* 0x00000005ff047219 */ /* 0x000fe20000011604 */
[----:B---3--:R-:W-:Y:S01]  /*2240*/  IMAD.HI.U32 R3, R8, R3, RZ ;  /* 0x0000000308037227 */ /* 0x008fe200078e00ff */
[----:B------:R-:W-:-:S04]  /*2250*/  ISETP.NE.AND P0, PT, R2, 0x1, PT ;  /* 0x000000010200780c */ /* 0x000fc80003f05270 */
[----:B----4-:R-:W-:-:S04]  /*2260*/  SHF.R.U32.HI R3, RZ, R6, R3 ;  /* 0x00000006ff037219 */ /* 0x010fc80000011603 */
[----:B------:R-:W-:Y:S02]  /*2270*/  SEL R3, R8, R3, !P0 ;  /* 0x0000000308037207 */ /* 0x000fe40004000000 */
[----:B--2---:R-:W-:-:S04]  /*2280*/  ISETP.NE.AND P1, PT, R16, 0x1, PT ;  /* 0x000000011000780c */ /* 0x004fc80003f25270 */
[----:B------:R-:W-:-:S05]  /*2290*/  SEL R4, R11, R4, !P1 ;  /* 0x000000040b047207 */ /* 0x000fca0004800000 */
[----:B------:R-:W-:Y:S02]  /*22a0*/  IMAD.IADD R5, R3, 0x1, -R4 ;  /* 0x0000000103057824 */ /* 0x000fe400078e0a04 */
[----:B------:R-:W-:Y:S02]  /*22b0*/  IMAD.IADD R3, R4, 0x1, -R3 ;  /* 0x0000000104037824 */ /* 0x000fe400078e0a03 */
[----:B------:R-:W-:Y:S02]  /*22c0*/  IMAD R11, R5, R16, R11 ;  /* 0x00000010050b7224 */ /* 0x000fe400078e020b */
[----:B------:R-:W-:-:S07]  /*22d0*/  IMAD R8, R3, R2, R8 ;  /* 0x0000000203087224 */ /* 0x000fce00078e0208 */
.L_x_35:
[----:B------:R-:W-:Y:S01]  /*22e0*/  VIADD R14, R14, 0x1 ;  /* 0x000000010e0e7836 */ /* 0x000fe20000000000 */
[----:B------:R-:W-:Y:S01]  /*22f0*/  UPLOP3.LUT UP3, UPT, UPT, UPT, UPT, 0x80, 0x8 ;  /* 0x000000000008789c */ /* 0x000fe20003f6f070 */
[----:B------:R-:W-:Y:S02]  /*2300*/  IMAD.IADD R21, R11, 0x1, R174 ;  /* 0x000000010b157824 */ /* 0x000fe400078e02ae */
[----:B------:R-:W-:Y:S01]  /*2310*/  IMAD.IADD R20, R8, 0x1, R147 ;  /* 0x0000000108147824 */ /* 0x000fe200078e0293 */
[----:B------:R-:W-:-:S04]  /*2320*/  ISETP.NE.AND P0, PT, R14, 0x2, PT ;  /* 0x000000020e00780c */ /* 0x000fc80003f05270 */
[----:B------:R-:W-:Y:S02]  /*2330*/  SEL R2, RZ, 0x1, P0 ;  /* 0x00000001ff027807 */ /* 0x000fe40000000000 */
[----:B------:R-:W-:Y:S02]  /*2340*/  SEL R14, R14, RZ, P0 ;  /* 0x000000ff0e0e7207 */ /* 0x000fe40000000000 */
[----:B------:R-:W-:Y:S01]  /*2350*/  LOP3.LUT R13, R13, R2, RZ, 0x3c, !PT ;  /* 0x000000020d0d7212 */ /* 0x000fe200078e3cff */
[----:B------:R-:W-:Y:S06]  /*2360*/  @P2 BRA `(.L_x_36) ;  /* 0xfffffff0009c2947 */ /* 0x000fec000383ffff */
[----:B------:R-:W-:Y:S01]  /*2370*/  UIADD3 UR4, UPT, UPT, UR4, 0x60, URZ ;  /* 0x0000006004047890 */ /* 0x000fe2000fffe0ff */
[----:B------:R-:W-:-:S03]  /*2380*/  SHF.L.U32 R3, R15, 0x1f, RZ ;  /* 0x0000001f0f037819 */ /* 0x000fc600000006ff */
[----:B------:R-:W-:-:S09]  /*2390*/  ULEA UR5, UR6, UR4, 0x3 ;  /* 0x0000000406057291 */ /* 0x000fd2000f8e18ff */
[----:B------:R-:W1:Y:S02]  /*23a0*/  SYNCS.PHASECHK.TRANS64.TRYWAIT P0, [UR5], R3 ;  /* 0x00000003ff0075a7 */ /* 0x000e640008001105 */
[----:B-1----:R-:W-:Y:S05]  /*23b0*/  @!P0 BRA `(.L_x_37) ;  /* 0x0000006400248947 */ /* 0x002fea0003800000 */
.L_x_121:
[----:B------:R-:W-:-:S04]  /*23c0*/  UIADD3 UR6, UPT, UPT, UR6, 0x1, URZ ;  /* 0x0000000106067890 */ /* 0x000fc8000fffe0ff */
[----:B------:R-:W-:-:S04]  /*23d0*/  UISETP.NE.AND UP0, UPT, UR6, 0xc, UPT ;  /* 0x0000000c0600788c */ /* 0x000fc8000bf05270 */
[----:B------:R-:W-:Y:S02]  /*23e0*/  USEL UR7, URZ, 0x1, UP0 ;  /* 0x00000001ff077887 */ /* 0x000fe40008000000 */
[----:B------:R-:W-:-:S04]  /*23f0*/  USEL UR6, UR6, URZ, UP0 ;  /* 0x000000ff06067287 */ /* 0x000fc80008000000 */
[----:B------:R-:W-:Y:S01]  /*2400*/  ULEA UR5, UR6, UR4, 0x3 ;  /* 0x0000000406057291 */ /* 0x000fe2000f8e18ff */
[----:B------:R-:W-:-:S04]  /*2410*/  LOP3.LUT R2, R15, UR7, RZ, 0x3c, !PT ;  /* 0x000000070f027c12 */ /* 0x000fc8000f8e3cff */
[----:B-1----:R-:W-:-:S04]  /*2420*/  SHF.L.U32 R3, R2, 0x1f, RZ ;  /* 0x0000001f02037819 */ /* 0x002fc800000006ff */
[----:B------:R-:W1:Y:S02]  /*2430*/  SYNCS.PHASECHK.TRANS64.TRYWAIT P0, [UR5], R3 ;  /* 0x00000003ff0075a7 */ /* 0x000e640008001105 */
[----:B-1----:R-:W-:Y:S05]  /*2440*/  @!P0 BRA `(.L_x_38) ;  /* 0x0000006400188947 */ /* 0x002fea0003800000 */
.L_x_123:
        /* <DEDUP_REMOVED lines=9> */
.L_x_125:
        /* <DEDUP_REMOVED lines=9> */
.L_x_127:
        /* <DEDUP_REMOVED lines=9> */
.L_x_129:
        /* <DEDUP_REMOVED lines=9> */
.L_x_131:
        /* <DEDUP_REMOVED lines=9> */
.L_x_133:
        /* <DEDUP_REMOVED lines=9> */
.L_x_135:
        /* <DEDUP_REMOVED lines=9> */
.L_x_137:
        /* <DEDUP_REMOVED lines=9> */
.L_x_139:
        /* <DEDUP_REMOVED lines=9> */
.L_x_141:
[----:B------:R-:W-:-:S04]  /*2960*/  UIADD3 UR6, UPT, UPT, UR6, 0x1, URZ ;  /* 0x0000000106067890 */ /* 0x000fc8000fffe0ff */
[----:B------:R-:W-:-:S04]  /*2970*/  UISETP.NE.AND UP0, UPT, UR6, 0xc, UPT ;  /* 0x0000000c0600788c */ /* 0x000fc8000bf05270 */
[----:B------:R-:W-:Y:S02]  /*2980*/  USEL UR5, URZ, 0x1, UP0 ;  /* 0x00000001ff057887 */ /* 0x000fe40008000000 */
[----:B------:R-:W-:-:S04]  /*2990*/  USEL UR6, UR6, URZ, UP0 ;  /* 0x000000ff06067287 */ /* 0x000fc80008000000 */
[----:B------:R-:W-:Y:S01]  /*29a0*/  ULEA UR6, UR6, UR4, 0x3 ;  /* 0x0000000406067291 */ /* 0x000fe2000f8e18ff */
[----:B-1----:R-:W-:-:S04]  /*29b0*/  LOP3.LUT R3, R2, UR5, RZ, 0x3c, !PT ;  /* 0x0000000502037c12 */ /* 0x002fc8000f8e3cff */
[----:B------:R-:W-:Y:S01]  /*29c0*/  SHF.L.U32 R3, R3, 0x1f, RZ ;  /* 0x0000001f03037819 */ /* 0x000fe200000006ff */
[----:B--2---:R-:W-:-:S07]  /*29d0*/  IMAD.U32 R0, RZ, RZ, UR6 ;  /* 0x00000006ff007e24 */ /* 0x004fce000f8e00ff */
.L_x_48:
[----:B-1----:R1:W2:Y:S02]  /*29e0*/  SYNCS.PHASECHK.TRANS64.TRYWAIT P0, [R0+URZ], R3 ;  /* 0x00000003000075a7 */ /* 0x0022a400080011ff */
[----:B--2---:R-:W-:Y:S05]  /*29f0*/  @!P0 NANOSLEEP.SYNCS 0x989680 ;  /* 0x009896800000895d */ /* 0x004fea0003900000 */
[----:B------:R-:W2:Y:S02]  /*2a00*/  @!P0 SYNCS.PHASECHK.TRANS64 P0, [R0+URZ], R3 ;  /* 0x00000003000085a7 */ /* 0x000ea400080010ff */
[----:B--2---:R-:W-:Y:S05]  /*2a10*/  @P0 EXIT ;  /* 0x000000000000094d */ /* 0x004fea0003800000 */
[----:B------:R-:W-:Y:S05]  /*2a20*/  BRA `(.L_x_48) ;  /* 0xfffffffc00ec7947 */ /* 0x000fea000383ffff */
.L_x_18:
[----:B------:R-:W-:-:S04]  /*2a30*/  UISETP.NE.AND UP0, UPT, UR37, URZ, UPT ;  /* 0x000000ff2500728c */ /* 0x000fc8000bf05270 */
[----:B------:R-:W-:-:S09]  /*2a40*/  UISETP.NE.OR UP0, UPT, UR8, 0x1, UP0 ;  /* 0x000000010800788c */ /* 0x000fd20008705670 */
[----:B------:R-:W-:Y:S05]  /*2a50*/  BRA.U UP0, `(.L_x_49) ;  /* 0x0000000500487547 */ /* 0x000fea000b800000 */
[----:B------:R-:W-:Y:S01]  /*2a60*/  ISETP.NE.AND P2, PT, R2, RZ, PT ;  /* 0x000000ff0200720c */ /* 0x000fe20003f45270 */
[----:B------:R-:W-:Y:S01]  /*2a70*/  IMAD.MOV.U32 R12, RZ, RZ, 0x1 ;  /* 0x00000001ff0c7424 */ /* 0x000fe200078e00ff */
[----:B------:R-:W-:Y:S02]  /*2a80*/  CS2R R10, SRZ ;  /* 0x00000000000a7805 */ /* 0x000fe4000001ff00 */
[----:B------:R-:W-:Y:S01]  /*2a90*/  CS2R R8, SRZ ;  /* 0x0000000000087805 */ /* 0x000fe2000001ff00 */
[----:B------:R-:W-:Y:S01]  /*2aa0*/  UMOV UR4, 0x400 ;  /* 0x0000040000047882 */ /* 0x000fe20000000000 */
[----:B------:R-:W-:Y:S01]  /*2ab0*/  UMOV UR6, URZ ;  /* 0x000000ff00067c82 */ /* 0x000fe20008000000 */
[----:B------:R-:W-:-:S12]  /*2ac0*/  ULEA UR37, UR37, UR4, 0x18 ;  /* 0x0000000425257291 */ /* 0x000fd8000f8ec0ff */
.L_x_53:
[----:B------:R-:W-:Y:S02]  /*2ad0*/  LEA R0, R8, UR37, 0x3 ;  /* 0x0000002508007c11 */ /* 0x000fe4000f8e18ff */
[----:B------:R-:W-:-:S03]  /*2ae0*/  SHF.L.U32 R5, R9, 0x1f, RZ ;  /* 0x0000001f09057819 */ /* 0x000fc600000006ff */
[----:B------:R-:W-:Y:S01]  /*2af0*/  VIADD R4, R0, 0x160 ;  /* 0x0000016000047836 */ /* 0x000fe20000000000 */
[----:B------:R-:W1:Y:S02]  /*2b00*/  SYNCS.PHASECHK.TRANS64.TRYWAIT P0, [R0+URZ+0x150], R5 ;  /* 0x00015005000075a7 */ /* 0x000e6400080011ff */
[----:B-1----:R-:W-:Y:S05]  /*2b10*/  @!P0 BRA `(.L_x_50) ;  /* 0x0000006000548947 */ /* 0x002fea0003800000 */
.L_x_142:
[----:B------:R-:W-:Y:S01]  /*2b20*/  ULEA UR5, UR6, UR37, 0x3 ;  /* 0x0000002506057291 */ /* 0x000fe2000f8e18ff */
[----:B------:R-:W-:Y:S02]  /*2b30*/  PRMT R4, RZ, 0x654, R4 ;  /* 0x00000654ff047816 */ /* 0x000fe40000000004 */
[----:B-1----:R-:W-:Y:S01]  /*2b40*/  SHF.L.U32 R5, R12, 0x1f, RZ ;  /* 0x0000001f0c057819 */ /* 0x002fe200000006ff */
[----:B------:R-:W-:Y:S01]  /*2b50*/  UIADD3 UR4, UPT, UPT, UR5, 0xf0, URZ ;  /* 0x000000f005047890 */ /* 0x000fe2000fffe0ff */
[----:B------:R1:W-:Y:S05]  /*2b60*/  SYNCS.ARRIVE.TRANS64.RED.A1T0 RZ, [R4+URZ], RZ ;  /* 0x000000ff04ff79a7 */ /* 0x0003ea00081004ff */
[----:B------:R-:W-:Y:S01]  /*2b70*/  IMAD.U32 R7, RZ, RZ, UR4 ;  /* 0x00000004ff077e24 */ /* 0x000fe2000f8e00ff */
[----:B------:R-:W2:Y:S04]  /*2b80*/  SYNCS.PHASECHK.TRANS64.TRYWAIT P0, [UR5+0x100], R5 ;  /* 0x00010005ff0075a7 */ /* 0x000ea80008001105 */
[----:B------:R-:W-:Y:S01]  /*2b90*/  PRMT R6, R2, 0x654, R7 ;  /* 0x0000065402067816 */ /* 0x000fe20000000007 */
[----:B-1----:R-:W-:Y:S01]  /*2ba0*/  @!P2 IMAD.MOV.U32 R4, RZ, RZ, 0x10 ;  /* 0x00000010ff04a424 */ /* 0x002fe200078e00ff */
[----:B--2---:R-:W-:Y:S06]  /*2bb0*/  @!P0 BRA `(.L_x_51) ;  /* 0x0000006000408947 */ /* 0x004fec0003800000 */
.L_x_144:
[----:B------:R-:W-:Y:S01]  /*2bc0*/  ULEA UR4, UR6, UR37, 0x4 ;  /* 0x0000002506047291 */ /* 0x000fe2000f8e20ff */
[----:B------:R-:W-:Y:S01]  /*2bd0*/  SEL R3, R6, R3, !P2 ;  /* 0x0000000306037207 */ /* 0x000fe20005000000 */
[----:B------:R-:W-:Y:S01]  /*2be0*/  UIADD3 UR5, UPT, UPT, UR5, 0xf0, URZ ;  /* 0x000000f005057890 */ /* 0x000fe2000fffe0ff */
[----:B-1----:R-:W-:Y:S01]  /*2bf0*/  LEA R0, R11, UR37, 0x3 ;  /* 0x000000250b007c11 */ /* 0x002fe2000f8e18ff */
[----:B------:R-:W-:Y:S01]  /*2c00*/  UIADD3 UR4, UPT, UPT, UR4, 0x180, URZ ;  /* 0x0000018004047890 */ /* 0x000fe2000fffe0ff */
[----:B------:R-:W-:Y:S01]  /*2c10*/  SHF.L.U32 R5, R10, 0x1f, RZ ;  /* 0x0000001f0a057819 */ /* 0x000fe200000006ff */
[----:B------:R1:W-:Y:S01]  /*2c20*/  @!P2 SYNCS.ARRIVE.TRANS64.RED RZ, [R3+URZ], R4 ;  /* 0x0000000403ffa9a7 */ /* 0x0003e200080004ff */
[----:B------:R-:W-:Y:S01]  /*2c30*/  UIADD3 UR6, UPT, UPT, UR6, 0x1, URZ ;  /* 0x0000000106067890 */ /* 0x000fe2000fffe0ff */
[----:B------:R-:W-:-:S03]  /*2c40*/  VIADD R8, R8, 0x1 ;  /* 0x0000000108087836 */ /* 0x000fc60000000000 */
[----:B------:R-:W-:Y:S02]  /*2c50*/  UISETP.NE.AND UP0, UPT, UR6, 0x2, UPT ;  /* 0x000000020600788c */ /* 0x000fe4000bf05270 */
[----:B------:R-:W-:Y:S06]  /*2c60*/  UGETNEXTWORKID.BROADCAST [UR4], [UR5] ;  /* 0x00000000040073ca */ /* 0x000fec0008000100 */
[----:B------:R-:W-:Y:S01]  /*2c70*/  USEL UR4, URZ, 0x1, UP0 ;  /* 0x00000001ff047887 */ /* 0x000fe20008000000 */
[----:B------:R-:W-:Y:S01]  /*2c80*/  ISETP.NE.AND P0, PT, R8, 0x2, PT ;  /* 0x000000020800780c */ /* 0x000fe20003f05270 */
[----:B------:R-:W-:Y:S01]  /*2c90*/  USEL UR6, UR6, URZ, UP0 ;  /* 0x000000ff06067287 */ /* 0x000fe20008000000 */
[----:B------:R-:W2:Y:S03]  /*2ca0*/  SYNCS.PHASECHK.TRANS64.TRYWAIT P1, [R0+URZ+0xf0], R5 ;  /* 0x0000f005000075a7 */ /* 0x000ea600080211ff */
[----:B------:R-:W-:Y:S01]  /*2cb0*/  LOP3.LUT R12, R12, UR4, RZ, 0x3c, !PT ;  /* 0x000000040c0c7c12 */ /* 0x000fe2000f8e3cff */
[----:B-12---:R-:W-:Y:S07]  /*2cc0*/  @!P1 BRA `(.L_x_52) ;  /* 0x0000006000149947 */ /* 0x006fee0003800000 */
.L_x_145:
[C---:B------:R-:W-:Y:S01]  /*2cd0*/  LEA R4, R11.reuse, UR37, 0x4 ;  /* 0x000000250b047c11 */ /* 0x040fe2000f8e20ff */
[----:B-1----:R-:W-:Y:S01]  /*2ce0*/  VIADD R0, R0, 0x100 ;  /* 0x0000010000007836 */ /* 0x002fe20000000000 */
[----:B------:R-:W-:Y:S01]  /*2cf0*/  SEL R8, R8, RZ, P0 ;  /* 0x000000ff08087207 */ /* 0x000fe20000000000 */
[----:B------:R-:W-:-:S03]  /*2d00*/  VIADD R11, R11, 0x1 ;  /* 0x000000010b0b7836 */ /* 0x000fc60000000000 */
[----:B------:R-:W1:Y:S01]  /*2d10*/  LDS.128 R4, [R4+0x180] ;  /* 0x0001800004047984 */ /* 0x000e620000000c00 */
[----:B------:R-:W-:Y:S02]  /*2d20*/  PRMT R0, RZ, 0x654, R0 ;  /* 0x00000654ff007816 */ /* 0x000fe40000000000 */
[C---:B------:R-:W-:Y:S01]  /*2d30*/  ISETP.NE.AND P1, PT, R11.reuse, 0x2, PT ;  /* 0x000000020b00780c */ /* 0x040fe20003f25270 */
[----:B------:R-:W-:Y:S01]  /*2d40*/  @!PT LDS RZ, [RZ] ;  /* 0x00000000fffff984 */ /* 0x000fe20000000800 */
[----:B------:R-:W-:Y:S01]  /*2d50*/  @!PT LDS RZ, [RZ] ;  /* 0x00000000fffff984 */ /* 0x000fe20000000800 */
[----:B------:R-:W-:Y:S01]  /*2d60*/  @!PT LDS RZ, [RZ] ;  /* 0x00000000fffff984 */ /* 0x000fe20000000800 */
[----:B------:R-:W-:Y:S01]  /*2d70*/  @!PT LDS RZ, [RZ] ;  /* 0x00000000fffff984 */ /* 0x000fe20000000800 */
[----:B------:R2:W-:Y:S06]  /*2d80*/  MEMBAR.ALL.CTA ;  /* 0x0000000000007992 */ /* 0x0005ec0000008000 */
[----:B--2---:R-:W2:Y:S01]  /*2d90*/  FENCE.VIEW.ASYNC.S ;  /* 0x00000000000073c6 */ /* 0x004ea20000000000 */
[----:B------:R-:W-:Y:S01]  /*2da0*/  SEL R11, R11, RZ, P1 ;  /* 0x000000ff0b0b7207 */ /* 0x000fe20000800000 */
[----:B--2---:R2:W-:Y:S01]  /*2db0*/  SYNCS.ARRIVE.TRANS64.RED.A1T0 RZ, [R0+URZ], RZ ;  /* 0x000000ff00ff79a7 */ /* 0x0045e200081004ff */
[----:B-1----:R-:W-:-:S02]  /*2dc0*/  LOP3.LUT P3, RZ, R6, 0x1, RZ, 0xc0, !PT ;  /* 0x0000000106ff7812 */ /* 0x002fc4000786c0ff */
[----:B------:R-:W-:-:S04]  /*2dd0*/  SEL R5, RZ, 0x1, P1 ;  /* 0x00000001ff057807 */ /* 0x000fc80000800000 */
[----:B------:R-:W-:Y:S02]  /*2de0*/  LOP3.LUT R10, R10, R5, RZ, 0x3c, !PT ;  /* 0x000000050a0a7212 */ /* 0x000fe400078e3cff */
[----:B--2---:R-:W-:-:S04]  /*2df0*/  SEL R0, RZ, 0x1, P0 ;  /* 0x00000001ff007807 */ /* 0x004fc80000000000 */
[----:B------:R-:W-:Y:S01]  /*2e00*/  LOP3.LUT R9, R9, R0, RZ, 0x3c, !PT ;  /* 0x0000000009097212 */ /* 0x000fe200078e3cff */
[----:B------:R-:W-:Y:S06]  /*2e10*/  @P3 BRA `(.L_x_53) ;  /* 0xfffffffc002c3947 */ /* 0x000fec000383ffff */
[----:B------:R-:W-:Y:S01]  /*2e20*/  ULEA UR5, UR6, UR37, 0x3 ;  /* 0x0000002506057291 */ /* 0x000fe2000f8e18ff */
[----:B------:R-:W-:-:S08]  /*2e30*/  SHF.L.U32 R3, R12, 0x1f, RZ ;  /* 0x0000001f0c037819 */ /* 0x000fd000000006ff */
[----:B------:R-:W1:Y:S02]  /*2e40*/  SYNCS.PHASECHK.TRANS64 P0, [UR5+0x100], R3 ;  /* 0x00010003ff0075a7 */ /* 0x000e640008001005 */
[----:B-1----:R-:W-:Y:S05]  /*2e50*/  @P0 BRA `(.L_x_54) ;  /* 0x0000000000080947 */ /* 0x002fea0003800000 */
[----:B------:R-:W1:Y:S02]  /*2e60*/  SYNCS.PHASECHK.TRANS64.TRYWAIT P0, [UR5+0x100], R3 ;  /* 0x00010003ff0075a7 */ /* 0x000e640008001105 */
[----:B-1----:R-:W-:Y:S05]  /*2e70*/  @!P0 BRA `(.L_x_55) ;  /* 0x0000005c00bc8947 */ /* 0x002fea0003800000 */
.L_x_54:
[----:B------:R-:W-:-:S04]  /*2e80*/  UIADD3 UR4, UPT, UPT, UR6, 0x1, URZ ;  /* 0x0000000106047890 */ /* 0x000fc8000fffe0ff */
[----:B------:R-:W-:-:S04]  /*2e90*/  UISETP.NE.AND UP0, UPT, UR4, 0x2, UPT ;  /* 0x000000020400788c */ /* 0x000fc8000bf05270 */
[----:B------:R-:W-:Y:S02]  /*2ea0*/  USEL UR7, URZ, 0x1, UP0 ;  /* 0x00000001ff077887 */ /* 0x000fe40008000000 */
[----:B------:R-:W-:-:S04]  /*2eb0*/  USEL UR4, UR4, URZ, UP0 ;  /* 0x000000ff04047287 */ /* 0x000fc80008000000 */
[----:B------:R-:W-:Y:S01]  /*2ec0*/  ULEA UR4, UR4, UR37, 0x3 ;  /* 0x0000002504047291 */ /* 0x000fe2000f8e18ff */
[----:B-1----:R-:W-:-:S04]  /*2ed0*/  LOP3.LUT R3, R12, UR7, RZ, 0x3c, !PT ;  /* 0x000000070c037c12 */ /* 0x002fc8000f8e3cff */
[----:B------:R-:W-:-:S04]  /*2ee0*/  SHF.L.U32 R0, R3, 0x1f, RZ ;  /* 0x0000001f03007819 */ /* 0x000fc800000006ff */
[----:B------:R-:W1:Y:S02]  /*2ef0*/  SYNCS.PHASECHK.TRANS64 P0, [UR4+0x100], R0 ;  /* 0x00010000ff0075a7 */ /* 0x000e640008001004 */
[----:B-1----:R-:W-:Y:S05]  /*2f00*/  @P0 EXIT ;  /* 0x000000000000094d */ /* 0x002fea0003800000 */
[----:B------:R-:W-:Y:S02]  /*2f10*/  SHF.L.U32 R3, R3, 0x1f, RZ ;  /* 0x0000001f03037819 */ /* 0x000fe400000006ff */
[----:B------:R-:W-:-:S07]  /*2f20*/  MOV R0, UR4 ;  /* 0x0000000400007c02 */ /* 0x000fce0008000f00 */
.L_x_56:
[----:B-1----:R1:W2:Y:S02]  /*2f30*/  SYNCS.PHASECHK.TRANS64.TRYWAIT P0, [R0+URZ+0x100], R3 ;  /* 0x00010003000075a7 */ /* 0x0022a400080011ff */
[----:B--2---:R-:W-:Y:S05]  /*2f40*/  @!P0 NANOSLEEP.SYNCS 0x989680 ;  /* 0x009896800000895d */ /* 0x004fea0003900000 */
[----:B------:R-:W2:Y:S02]  /*2f50*/  @!P0 SYNCS.PHASECHK.TRANS64 P0, [R0+URZ+0x100], R3 ;  /* 0x00010003000085a7 */ /* 0x000ea400080010ff */
[----:B--2---:R-:W-:Y:S05]  /*2f60*/  @P0 EXIT ;  /* 0x000000000000094d */ /* 0x004fea0003800000 */
[----:B------:R-:W-:Y:S05]  /*2f70*/  BRA `(.L_x_56) ;  /* 0xfffffffc00ec7947 */ /* 0x000fea000383ffff */
.L_x_49:
[----:B------:R-:W-:-:S09]  /*2f80*/  UISETP.NE.AND UP0, UPT, UR8, URZ, UPT ;  /* 0x000000ff0800728c */ /* 0x000fd2000bf05270 */
[----:B------:R-:W-:Y:S05]  /*2f90*/  BRA.U UP0, `(.L_x_57) ;  /* 0x0000000d007c7547 */ /* 0x000fea000b800000 */
[----:B------:R-:W-:Y:S01]  /*2fa0*/  UMOV UR4, 0x40 ;  /* 0x0000004000047882 */ /* 0x000fe20000000000 */
[----:B------:R-:W-:Y:S01]  /*2fb0*/  NOP ;  /* 0x0000000000007918 */ /* 0x000fe20000000000 */
[----:B------:R-:W-:Y:S01]  /*2fc0*/  ULEA UR4, UR37, UR4, 0x18 ;  /* 0x0000000425047291 */ /* 0x000fe2000f8ec0ff */
[----:B------:R-:W-:Y:S02]  /*2fd0*/  UMOV UR5, 0x400 ;  /* 0x0000040000057882 */ /* 0x000fe40000000000 */
[----:B------:R-:W-:-:S06]  /*2fe0*/  ULEA UR37, UR37, UR5, 0x18 ;  /* 0x0000000525257291 */ /* 0x000fcc000f8ec0ff */
[----:B------:R-:W1:Y:S02]  /*2ff0*/  LDS.U8 R0, [UR4+0x1c] ;  /* 0x00001c04ff007984 */ /* 0x000e640008000000 */
[----:B-1----:R-:W-:-:S13]  /*3000*/  ISETP.NE.AND P0, PT, R0, RZ, PT ;  /* 0x000000ff0000720c */ /* 0x002fda0003f05270 */
[----:B------:R-:W-:Y:S05]  /*3010*/  @P0 BRA `(.L_x_58) ;  /* 0x0000000000580947 */ /* 0x000fea0003800000 */
[----:B------:R-:W-:-:S13]  /*3020*/  ELECT P0, URZ, PT ;  /* 0x0000000000ff782f */ /* 0x000fda0003800000 */
[----:B------:R-:W-:Y:S05]  /*3030*/  @!P0 BRA `(.L_x_59) ;  /* 0x0000000000608947 */ /* 0x000fea0003800000 */
[----:B------:R-:W-:Y:S01]  /*3040*/  UMOV UR5, 0x10 ;  /* 0x0000001000057882 */ /* 0x000fe20000000000 */
[----:B------:R-:W-:Y:S01]  /*3050*/  HFMA2 R0, -RZ, RZ, 0, 5.9604644775390625e-08 ;  /* 0x00000001ff007431 */ /* 0x000fe200000001ff */
[----:B------:R-:W-:-:S03]  /*3060*/  MOV R2, 0xffff ;  /* 0x0000ffff00027802 */ /* 0x000fc60000000f00 */
[----:B------:R-:W-:Y:S04]  /*3070*/  DEPBAR.LE SB1, 0x36 ;  /* 0x00009d800000791a */ /* 0x000fe80000000000 */
[----:B------:R-:W1:Y:S02]  /*3080*/  UTCATOMSWS.FIND_AND_SET.ALIGN UP0, UR5, UR5 ;  /* 0x00000005000575e3 */ /* 0x000e640008000800 */
[----:B-1----:R-:W-:Y:S01]  /*3090*/  MOV R3, UR5 ;  /* 0x0000000500037c02 */ /* 0x002fe20008000f00 */
[----:B------:R-:W-:Y:S06]  /*30a0*/  BRA.U UP0, `(.L_x_60) ;  /* 0x0000000100187547 */ /* 0x000fec000b800000 */
.L_x_61:
[----:B------:R-:W-:Y:S05]  /*30b0*/  NANOSLEEP 0x64 ;  /* 0x000000640000795d */ /* 0x000fea0003800000 */
[----:B------:R-:W-:-:S05]  /*30c0*/  UMOV UR5, 0x10 ;  /* 0x0000001000057882 */ /* 0x000fca0000000000 */
[----:B------:R-:W-:Y:S04]  /*30d0*/  DEPBAR.LE SB1, 0x36 ;  /* 0x00009d800000791a */ /* 0x000fe80000000000 */
[----:B------:R-:W1:Y:S02]  /*30e0*/  UTCATOMSWS.FIND_AND_SET.ALIGN UP0, UR5, UR5 ;  /* 0x00000005000575e3 */ /* 0x000e640008000800 */
[----:B-1----:R-:W-:Y:S01]  /*30f0*/  MOV R3, UR5 ;  /* 0x0000000500037c02 */ /* 0x002fe20008000f00 */
[----:B------:R-:W-:Y:S05]  /*3100*/  BRA.U !UP0, `(.L_x_61) ;  /* 0xfffffffd08e87547 */ /* 0x000fea000b83ffff */
.L_x_60:
[-C--:B------:R-:W-:Y:S02]  /*3110*/  SHF.L.U32 R2, R2, R3.reuse, RZ ;  /* 0x0000000302027219 */ /* 0x080fe400000006ff */
[----:B------:R-:W-:Y:S01]  /*3120*/  SHF.L.U32 R0, R0, R3, RZ ;  /* 0x0000000300007219 */ /* 0x000fe200000006ff */
[----:B------:R-:W-:Y:S02]  /*3130*/  IMAD.SHL.U32 R3, R3, 0x20, RZ ;  /* 0x0000002003037824 */ /* 0x000fe400078e00ff */
[----:B------:R1:W-:Y:S04]  /*3140*/  ATOMS.OR RZ, [UR4+0x14], R2 ;  /* 0x00001402ffff798c */ /* 0x0003e8000b000004 */
[----:B------:R1:W-:Y:S04]  /*3150*/  ATOMS.OR RZ, [UR4+0x18], R0 ;  /* 0x00001800ffff798c */ /* 0x0003e8000b000004 */
[----:B------:R1:W-:Y:S01]  /*3160*/  STS [UR37+0x1a0], R3 ;  /* 0x0001a003ff007988 */ /* 0x0003e20008000825 */
[----:B------:R-:W-:Y:S05]  /*3170*/  BRA `(.L_x_59) ;  /* 0x0000000000107947 */ /* 0x000fea0003800000 */
.L_x_58:
[----:B------:R-:W-:Y:S02]  /*3180*/  MOV R0, 0xffffffff ;  /* 0xffffffff00007802 */ /* 0x000fe40000000f00 */
[----:B------:R-:W-:-:S03]  /*3190*/  MOV R2, 0x31c0 ;  /* 0x000031c000027802 */ /* 0x000fc60000000f00 */
[----:B------:R1:W-:Y:S04]  /*31a0*/  STS [UR37+0x1a0], R0 ;  /* 0x0001a000ff007988 */ /* 0x0003e80008000825 */
[----:B-1-3-5:R-:W-:Y:S05]  /*31b0*/  CALL.REL.NOINC `($__internal_1_$__cuda_sm10x_tcgen05_guardrail_trap_phase_invalid_during_alloc) ;  /* 0x0000006000787944 */ /* 0x02afea0003c00000 */
.L_x_59:
[----:B------:R-:W-:Y:S05]  /*31c0*/  WARPSYNC.ALL ;  /* 0x0000000000007948 */ /* 0x000fea0003800000 */
[----:B------:R-:W2:Y:S01]  /*31d0*/  S2UR UR6, SR_CgaCtaId ;  /* 0x00000000000679c3 */ /* 0x000ea20000008800 */
[----:B------:R-:W-:Y:S01]  /*31e0*/  UMOV UR4, 0x400 ;  /* 0x0000040000047882 */ /* 0x000fe20000000000 */
[----:B------:R-:W-:-:S06]  /*31f0*/  NOP ;  /* 0x0000000000007918 */ /* 0x000fcc0000000000 */
[----:B------:R-:W-:Y:S06]  /*3200*/  BAR.ARV 0x6, 0xa0 ;  /* 0x0182800000007b1d */ /* 0x000fec0000002000 */
[----:B------:R-:W4:Y:S01]  /*3210*/  LDCU UR7, c[0x0][0x38c] ;  /* 0x00007180ff0777ac */ /* 0x000f220008000800 */
[----:B------:R-:W-:Y:S01]  /*3220*/  IMAD.MOV.U32 R11, RZ, RZ, 0x1 ;  /* 0x00000001ff0b7424 */ /* 0x000fe200078e00ff */
[----:B------:R-:W-:Y:S01]  /*3230*/  CS2R R8, SRZ ;  /* 0x0000000000087805 */ /* 0x000fe2000001ff00 */
[----:B------:R-:W-:Y:S01]  /*3240*/  IMAD.MOV.U32 R10, RZ, RZ, RZ ;  /* 0x000000ffff0a7224 */ /* 0x000fe200078e00ff */
[----:B------:R-:W-:Y:S01]  /*3250*/  UMOV UR18, URZ ;  /* 0x000000ff00127c82 */ /* 0x000fe20008000000 */
[----:B------:R-:W-:Y:S01]  /*3260*/  UMOV UR17, URZ ;  /* 0x000000ff00117c82 */ /* 0x000fe20008000000 */
[----:B------:R-:W-:Y:S01]  /*3270*/  UMOV UR22, 0x0 ;  /* 0x0000000000167882 */ /* 0x000fe20000000000 */
[----:B------:R-:W-:Y:S01]  /*3280*/  UMOV UR23, 0x8200010 ;  /* 0x0820001000177882 */ /* 0x000fe20000000000 */
[----:B------:R-:W-:Y:S01]  /*3290*/  UMOV UR20, 0x0 ;  /* 0x0000000000147882 */ /* 0x000fe20000000000 */
[----:B------:R-:W-:Y:S01]  /*32a0*/  UMOV UR21, 0x8200010 ;  /* 0x0820001000157882 */ /* 0x000fe20000000000 */
[----:B--2---:R-:W-:Y:S01]  /*32b0*/  ULEA UR6, UR6, UR4, 0x18 ;  /* 0x0000000406067291 */ /* 0x004fe2000f8ec0ff */
[----:B------:R-:W2:Y:S03]  /*32c0*/  LDCU UR4, c[0x0][0x38c] ;  /* 0x00007180ff0477ac */ /* 0x000ea60008000800 */
[----:B------:R-:W-:-:S02]  /*32d0*/  UIADD3 UR11, UPT, UPT, UR6, 0x8400, URZ ;  /* 0x00008400060b7890 */ /* 0x000fc4000fffe0ff */
[----:B----4-:R-:W-:-:S03]  /*32e0*/  UIADD3 UR7, UPT, UPT, UR7, 0x3f, URZ ;  /* 0x0000003f07077890 */ /* 0x010fc6000fffe0ff */
[----:B-1----:R-:W1:Y:S01]  /*32f0*/  LDS R0, [UR6+0x1a0] ;  /* 0x0001a006ff007984 */ /* 0x002e620008000800 */
[----:B------:R-:W-:Y:S02]  /*3300*/  UIADD3 UR12, UPT, UPT, UR6, 0x20400, URZ ;  /* 0x00020400060c7890 */ /* 0x000fe4000fffe0ff */
[----:B------:R-:W-:Y:S02]  /*3310*/  USHF.R.S32.HI UR5, URZ, 0x1f, UR7 ;  /* 0x0000001fff057899 */ /* 0x000fe40008011407 */
[----:B------:R-:W-:Y:S02]  /*3320*/  USHF.R.U32.HI UR11, URZ, 0x4, UR11 ;  /* 0x00000004ff0b7899 */ /* 0x000fe4000801160b */
[----:B------:R-:W-:Y:S02]  /*3330*/  ULEA.HI UR5, UR5, UR7, URZ, 0x6 ;  /* 0x0000000705057291 */ /* 0x000fe4000f8f30ff */
[----:B------:R-:W-:Y:S02]  /*3340*/  USHF.R.U32.HI UR12, URZ, 0x4, UR12 ;  /* 0x00000004ff0c7899 */ /* 0x000fe4000801160c */
[----:B------:R-:W-:-:S02]  /*3350*/  USHF.R.S32.HI UR5, URZ, 0x6, UR5 ;  /* 0x00000006ff057899 */ /* 0x000fc40008011405 */
[----:B------:R-:W-:Y:S02]  /*3360*/  ULOP3.LUT UR11, UR11, 0x3fff, URZ, 0xc0, !UPT ;  /* 0x00003fff0b0b7892 */ /* 0x000fe4000f8ec0ff */
[----:B------:R-:W-:Y:S02]  /*3370*/  UISETP.LT.AND UP0, UPT, UR5, 0x1, UPT ;  /* 0x000000010500788c */ /* 0x000fe4000bf01270 */
[----:B------:R-:W-:Y:S02]  /*3380*/  ULOP3.LUT UR12, UR12, 0x3fff, URZ, 0xc0, !UPT ;  /* 0x00003fff0c0c7892 */ /* 0x000fe4000f8ec0ff */
[----:B------:R-:W-:Y:S02]  /*3390*/  USEL UR10, UR5, 0x1, !UP0 ;  /* 0x00000001050a7887 */ /* 0x000fe4000c000000 */
[----:B------:R-:W-:Y:S02]  /*33a0*/  ULOP3.LUT UR11, UR11, 0x10000, URZ, 0xfc, !UPT ;  /* 0x000100000b0b7892 */ /* 0x000fe4000f8efcff */
[----:B------:R-:W-:-:S02]  /*33b0*/  ULOP3.LUT UR12, UR12, 0x10000, URZ, 0xfc, !UPT ;  /* 0x000100000c0c7892 */ /* 0x000fc4000f8efcff */
[----:B------:R-:W-:Y:S02]  /*33c0*/  UIADD3 UR10, UPT, UPT, -UR10, URZ, URZ ;  /* 0x000000ff0a0a7290 */ /* 0x000fe4000fffe1ff */
[----:B--2---:R-:W-:Y:S01]  /*33d0*/  UISETP.GE.AND UP3, UPT, UR4, 0x1, UPT ;  /* 0x000000010400788c */ /* 0x004fe2000bf66270 */
[----:B-1----:R-:W-:-:S15]  /*33e0*/  R2UR UR19, R0 ;  /* 0x00000000001372ca */ /* 0x002fde00000e0000 */
.L_x_68:
[----:B------:R-:W-:Y:S02]  /*33f0*/  LEA R0, R10, UR6, 0x3 ;  /* 0x000000060a007c11 */ /* 0x000fe4000f8e18ff */
[----:B------:R-:W-:Y:S02]  /*3400*/  SHF.L.U32 R5, R9, 0x1f, RZ ;  /* 0x0000001f09057819 */ /* 0x000fe400000006ff */
[----:B------:R-:W-:Y:S01]  /*3410*/  PLOP3.LUT P0, PT, PT, PT, UP3, 0x80, 0x8 ;  /* 0x000000000008781c */ /* 0x000fe20003f0f038 */
[----:B------:R-:W-:Y:S01]  /*3420*/  VIADD R3, R0, 0x100 ;  /* 0x0000010000037836 */ /* 0x000fe20000000000 */
[----:B-1----:R-:W1:Y:S02]  /*3430*/  SYNCS.PHASECHK.TRANS64.TRYWAIT P1, [R0+URZ+0xf0], R5 ;  /* 0x0000f005000075a7 */ /* 0x002e6400080211ff */
[----:B-1--4-:R-:W-:Y:S09]  /*3440*/  @!P1 BRA `(.L_x_62) ;  /* 0x0000005800609947 */ /* 0x012ff20003800000 */
.L_x_147:
[----:B------:R-:W-:Y:S01]  /*3450*/  LEA R4, R10, UR6, 0x4 ;  /* 0x000000060a047c11 */ /* 0x000fe2000f8e20ff */
[----:B------:R-:W-:Y:S01]  /*3460*/  @UP3 ULEA UR4, UR17, UR6, 0x3 ;  /* 0x0000000611043291 */ /* 0x000fe2000f8e18ff */
[----:B------:R-:W-:Y:S01]  /*3470*/  PLOP3.LUT P2, PT, PT, PT, PT, 0x80, 0x8 ;  /* 0x000000000008781c */ /* 0x000fe20003f4f070 */
[----:B------:R-:W-:Y:S01]  /*3480*/  ULEA UR8, UR18, UR6, 0x3 ;  /* 0x0000000612087291 */ /* 0x000fe2000f8e18ff */
[----:B------:R-:W-:Y:S01]  /*3490*/  PRMT R3, RZ, 0x654, R3 ;  /* 0x00000654ff037816 */ /* 0x000fe20000000003 */
[----:B------:R-:W-:Y:S01]  /*34a0*/  ULEA UR9, UR18, UR19, 0x7 ;  /* 0x0000001312097291 */ /* 0x000fe2000f8e38ff */
[----:B-1----:R-:W1:Y:S01]  /*34b0*/  LDS.128 R4, [R4+0x180] ;  /* 0x0001800004047984 */ /* 0x002e620000000c00 */
[----:B------:R-:W-:Y:S02]  /*34c0*/  @P0 SHF.L.U32 R2, R8, 0x1f, RZ ;  /* 0x0000001f08020819 */ /* 0x000fe400000006ff */
[----:B------:R-:W-:Y:S01]  /*34d0*/  SHF.L.U32 R0, R11, 0x1f, RZ ;  /* 0x0000001f0b007819 */ /* 0x000fe200000006ff */
[----:B------:R-:W-:Y:S01]  /*34e0*/  @!PT LDS RZ, [RZ] ;  /* 0x00000000fffff984 */ /* 0x000fe20000000800 */
[----:B------:R-:W-:Y:S01]  /*34f0*/  @!PT LDS RZ, [RZ] ;  /* 0x00000000fffff984 */ /* 0x000fe20000000800 */
[----:B------:R-:W-:Y:S01]  /*3500*/  @!PT LDS RZ, [RZ] ;  /* 0x00000000fffff984 */ /* 0x000fe20000000800 */
[----:B------:R-:W-:Y:S01]  /*3510*/  @!PT LDS RZ, [RZ] ;  /* 0x00000000fffff984 */ /* 0x000fe20000000800 */
[----:B------:R2:W-:Y:S06]  /*3520*/  MEMBAR.ALL.CTA ;  /* 0x0000000000007992 */ /* 0x0005ec0000008000 */
[----:B--2---:R-:W2:Y:S02]  /*3530*/  FENCE.VIEW.ASYNC.S ;  /* 0x00000000000073c6 */ /* 0x004ea40000000000 */
[----:B--2---:R2:W-:Y:S01]  /*3540*/  SYNCS.ARRIVE.TRANS64.RED.A1T0 RZ, [R3+URZ], RZ ;  /* 0x000000ff03ff79a7 */ /* 0x0045e200081004ff */
[----:B------:R2:W4:Y:S01]  /*3550*/  @P0 SYNCS.PHASECHK.TRANS64.TRYWAIT P2, [UR4], R2 ;  /* 0x00000002ff0005a7 */ /* 0x0005220008041104 */
[----:B-1----:R-:W-:Y:S01]  /*3560*/  LOP3.LUT P1, RZ, R6, 0x1, RZ, 0xc0, !PT ;  /* 0x0000000106ff7812 */ /* 0x002fe2000782c0ff */
[----:B------:R-:W1:Y:S02]  /*3570*/  SYNCS.PHASECHK.TRANS64.TRYWAIT P0, [UR8+0x130], R0 ;  /* 0x00013000ff0075a7 */ /* 0x000e640008001108 */
[----:B-12-4-:R-:W-:Y:S10]  /*3580*/  @!P0 BRA `(.L_x_63) ;  /* 0x0000005800248947 */ /* 0x016ff40003800000 */
.L_x_149:
[----:B------:R-:W-:Y:S01]  /*3590*/  IADD3 R10, PT, PT, R10, 0x1, RZ ;  /* 0x000000010a0a7810 */ /* 0x000fe20007ffe0ff */
[----:B------:R-:W-:Y:S06]  /*35a0*/  BRA.U !UP3, `(.L_x_64) ;  /* 0x000000010b987547 */ /* 0x000fec000b800000 */
[----:B------:R-:W-:Y:S01]  /*35b0*/  UPLOP3.LUT UP4, UPT, UPT, UPT, UPT, 0x40, 0x4 ;  /* 0x000000000004789c */ /* 0x000fe20003f8e870 */
[----:B------:R-:W-:Y:S01]  /*35c0*/  UMOV UR16, UR10 ;  /* 0x0000000a00107c82 */ /* 0x000fe20008000000 */
[----:B------:R-:W-:Y:S01]  /*35d0*/  UMOV UR15, UR5 ;  /* 0x00000005000f7c82 */ /* 0x000fe20008000000 */
[----:B------:R-:W-:-:S08]  /*35e0*/  UMOV UR14, UR17 ;  /* 0x00000011000e7c82 */ /* 0x000fd00008000000 */
.L_x_67:
[----:B------:R-:W-:Y:S02]  /*35f0*/  UIADD3 UR16, UPT, UPT, UR16, 0x1, URZ ;  /* 0x0000000110107890 */ /* 0x000fe4000fffe0ff */
[----:B--2---:R-:W-:Y:S02]  /*3600*/  ULEA UR7, UR14, UR6, 0x3 ;  /* 0x000000060e077291 */ /* 0x004fe4000f8e18ff */
[----:B------:R-:W-:Y:S01]  /*3610*/  UISETP.NE.AND UP0, UPT, UR16, URZ, UPT ;  /* 0x000000ff1000728c */ /* 0x000fe2000bf05270 */
[----:B----4-:R-:W-:Y:S10]  /*3620*/  @P2 BRA `(.L_x_65) ;  /* 0x00000000000c2947 */ /* 0x010ff40003800000 */
[----:B-1----:R-:W-:Y:S04]  /*3630*/  SHF.L.U32 R3, R8, 0x1f, RZ ;  /* 0x0000001f08037819 */ /* 0x002fe800000006ff */
[----:B------:R-:W1:Y:S02]  /*3640*/  SYNCS.PHASECHK.TRANS64.TRYWAIT P0, [UR7], R3 ;  /* 0x00000003ff0075a7 */ /* 0x000e640008001107 */
[----:B-1----:R-:W-:Y:S05]  /*3650*/  @!P0 BRA `(.L_x_66) ;  /* 0x0000005800088947 */ /* 0x002fea0003800000 */
.L_x_65:
[----:B------:R-:W-:Y:S01]  /*3660*/  UISETP.NE.AND UP1, UPT, UR15, 0x1, UPT ;  /* 0x000000010f00788c */ /* 0x000fe2000bf25270 */
[----:B------:R-:W-:Y:S01]  /*3670*/  PLOP3.LUT P2, PT, PT, PT, PT, 0x80, 0x8 ;  /* 0x000000000008781c */ /* 0x000fe20003f4f070 */
[----:B------:R-:W-:Y:S02]  /*3680*/  UIADD3 UR17, UPT, UPT, UR14, 0x1, URZ ;  /* 0x000000010e117890 */ /* 0x000fe4000fffe0ff */
[----:B------:R-:W-:Y:S02]  /*3690*/  ULEA UR24, UR14, UR12, 0x9 ;  /* 0x0000000c0e187291 */ /* 0x000fe4000f8e48ff */
[----:B------:R-:W-:Y:S01]  /*36a0*/  UISETP.NE.AND UP2, UPT, UR17, 0xc, UPT ;  /* 0x0000000c1100788c */ /* 0x000fe2000bf45270 */
[----:B------:R-:W-:Y:S01]  /*36b0*/  PLOP3.LUT P0, PT, PT, PT, UP1, 0x80, 0x8 ;  /* 0x000000000008781c */ /* 0x000fe20003f0f018 */
[----:B------:R-:W-:Y:S02]  /*36c0*/  ULEA UR26, UR14, UR11, 0x9 ;  /* 0x0000000b0e1a7291 */ /* 0x000fe4000f8e48ff */
[----:B------:R-:W-:Y:S02]  /*36d0*/  USEL UR13, URZ, 0x1, UP2 ;  /* 0x00000001ff0d7887 */ /* 0x000fe40009000000 */
[----:B------:R-:W-:Y:S02]  /*36e0*/  USEL UR17, UR17, URZ, UP2 ;  /* 0x000000ff11117287 */ /* 0x000fe40009000000 */
[----:B------:R-:W-:Y:S02]  /*36f0*/  UIADD3 UR30, UPT, UPT, UR24, 0x2, URZ ;  /* 0x00000002181e7890 */ /* 0x000fe4000fffe0ff */
[----:B------:R-:W-:Y:S01]  /*3700*/  @UP1 ULEA UR4, UR17, UR6, 0x3 ;  /* 0x0000000611041291 */ /* 0x000fe2000f8e18ff */
[----:B------:R-:W-:Y:S01]  /*3710*/  LOP3.LUT R8, R8, UR13, RZ, 0x3c, !PT ;  /* 0x0000000d08087c12 */ /* 0x000fe2000f8e3cff */
[----:B------:R-:W-:Y:S02]  /*3720*/  UIADD3 UR28, UPT, UPT, UR26, 0x2, URZ ;  /* 0x000000021a1c7890 */ /* 0x000fe4000fffe0ff */
[----:B------:R-:W-:Y:S01]  /*3730*/  UIADD3 UR7, UPT, UPT, UR7, 0x60, URZ ;  /* 0x0000006007077890 */ /* 0x000fe2000fffe0ff */
[----:B-1----:R-:W-:Y:S01]  /*3740*/  @P0 SHF.L.U32 R0, R8, 0x1f, RZ ;  /* 0x0000001f08000819 */ /* 0x002fe200000006ff */
[----:B------:R-:W-:Y:S01]  /*3750*/  UMOV UR25, 0x80004020 ;  /* 0x8000402000197882 */ /* 0x000fe20000000000 */
[----:B------:R-:W-:Y:S01]  /*3760*/  UMOV UR27, 0x80004020 ;  /* 0x80004020001b7882 */ /* 0x000fe20000000000 */
[----:B------:R-:W-:Y:S01]  /*3770*/  UMOV UR31, 0x80004020 ;  /* 0x80004020001f7882 */ /* 0x000fe20000000000 */
[----:B------:R2:W4:Y:S01]  /*3780*/  @P0 SYNCS.PHASECHK.TRANS64.TRYWAIT P2, [UR4], R0 ;  /* 0x00000000ff0005a7 */ /* 0x0005220008041104 */
[----:B------:R-:W-:Y:S01]  /*3790*/  UIADD3 UR15, UPT, UPT, UR15, -0x1, URZ ;  /* 0xffffffff0f0f7890 */ /* 0x000fe2000fffe0ff */
[----:B------:R2:W-:Y:S01]  /*37a0*/  UTCQMMA gdesc[UR26], gdesc[UR24], tmem[UR9], tmem[UR22], idesc[UR23], UP4 ;  /* 0x00ff16181a0075ea */ /* 0x0005e2000a000309 */
[----:B------:R-:W-:Y:S01]  /*37b0*/  UPLOP3.LUT UP4, UPT, UPT, UPT, UPT, 0x80, 0x8 ;  /* 0x000000000008789c */ /* 0x000fe20003f8f070 */
[----:B------:R-:W-:Y:S01]  /*37c0*/  UMOV UR29, 0x80004020 ;  /* 0x80004020001d7882 */ /* 0x000fe20000000000 */
[----:B------:R-:W-:Y:S01]  /*37d0*/  UMOV UR14, UR17 ;  /* 0x00000011000e7c82 */ /* 0x000fe20008000000 */
[----:B------:R2:W-:Y:S01]  /*37e0*/  UTCQMMA gdesc[UR28], gdesc[UR30], tmem[UR9], tmem[UR20], idesc[UR21], UPT ;  /* 0x00ff141e1c0075ea */ /* 0x0005e2000b800309 */
[----:B------:R2:W-:Y:S01]  /*37f0*/  UTCBAR [UR7], URZ ;  /* 0x000000ff070073e9 */ /* 0x0005e200080000ff */
[----:B------:R-:W-:Y:S06]  /*3800*/  BRA.U UP0, `(.L_x_67) ;  /* 0xfffffffd00787547 */ /* 0x000fec000b83ffff */
.L_x_64:
[----:B------:R-:W-:Y:S01]  /*3810*/  UIADD3 UR18, UPT, UPT, UR18, 0x1, URZ ;  /* 0x0000000112127890 */ /* 0x000fe2000fffe0ff */
[C---:B------:R-:W-:Y:S01]  /*3820*/  ISETP.NE.AND P0, PT, R10.reuse, 0x2, PT ;  /* 0x000000020a00780c */ /* 0x040fe20003f05270 */
[----:B------:R-:W-:Y:S02]  /*3830*/  UIADD3 UR8, UPT, UPT, UR8, 0x110, URZ ;  /* 0x0000011008087890 */ /* 0x000fe4000fffe0ff */
[----:B------:R-:W-:Y:S01]  /*3840*/  UISETP.NE.AND UP0, UPT, UR18, 0x4, UPT ;  /* 0x000000041200788c */ /* 0x000fe2000bf05270 */
[----:B-12---:R-:W-:Y:S02]  /*3850*/  SEL R0, RZ, 0x1, P0 ;  /* 0x00000001ff007807 */ /* 0x006fe40000000000 */
[----:B------:R-:W-:Y:S01]  /*3860*/  SEL R10, R10, RZ, P0 ;  /* 0x000000ff0a0a7207 */ /* 0x000fe20000000000 */
[----:B------:R-:W-:Y:S01]  /*3870*/  USEL UR4, URZ, 0x1, UP0 ;  /* 0x00000001ff047887 */ /* 0x000fe20008000000 */
[----:B------:R-:W-:Y:S01]  /*3880*/  LOP3.LUT R9, R9, R0, RZ, 0x3c, !PT ;  /* 0x0000000009097212 */ /* 0x000fe200078e3cff */
[----:B------:R-:W-:Y:S01]  /*3890*/  USEL UR18, UR18, URZ, UP0 ;  /* 0x000000ff12127287 */ /* 0x000fe20008000000 */
[----:B------:R1:W-:Y:S03]  /*38a0*/  UTCBAR [UR8], URZ ;  /* 0x000000ff080073e9 */ /* 0x0003e600080000ff */
[----:B------:R-:W-:Y:S01]  /*38b0*/  LOP3.LUT R11, R11, UR4, RZ, 0x3c, !PT ;  /* 0x000000040b0b7c12 */ /* 0x000fe2000f8e3cff */
[----:B------:R-:W-:Y:S07]  /*38c0*/  @P1 BRA `(.L_x_68) ;  /* 0xfffffff800c81947 */ /* 0x000fee000383ffff */
[----:B------:R-:W2:Y:S01]  /*38d0*/  S2UR UR4, SR_CgaCtaId ;  /* 0x00000000000479c3 */ /* 0x000ea20000008800 */
[----:B------:R-:W-:Y:S01]  /*38e0*/  ELECT P0, URZ, PT ;  /* 0x0000000000ff782f */ /* 0x000fe20003800000 */
[----:B------:R-:W-:Y:S01]  /*38f0*/  IMAD.MOV.U32 R0, RZ, RZ, 0x1 ;  /* 0x00000001ff007424 */ /* 0x000fe200078e00ff */
[----:B------:R-:W-:Y:S01]  /*3900*/  UIADD3 UR6, UPT, UPT, UR6, 0x130, URZ ;  /* 0x0000013006067890 */ /* 0x000fe2000fffe0ff */
[----:B------:R-:W-:Y:S01]  /*3910*/  SHF.L.U32 R3, R11, 0x1f, RZ ;  /* 0x0000001f0b037819 */ /* 0x000fe200000006ff */
[----:B------:R-:W-:-:S03]  /*3920*/  UMOV UR5, 0x40 ;  /* 0x0000004000057882 */ /* 0x000fc60000000000 */
[----:B------:R-:W-:Y:S01]  /*3930*/  UVIRTCOUNT.DEALLOC.SMPOOL 0x80 ;  /* 0x000000800000784c */ /* 0x000fe20000000000 */
[----:B--2---:R-:W-:Y:S02]  /*3940*/  ULEA UR4, UR4, UR5, 0x18 ;  /* 0x0000000504047291 */ /* 0x004fe4000f8ec0ff */
[----:B------:R-:W-:-:S07]  /*3950*/  ULEA UR5, UR18, UR6, 0x3 ;  /* 0x0000000612057291 */ /* 0x000fce000f8e18ff */
[----:B------:R2:W-:Y:S02]  /*3960*/  @P0 STS.U8 [UR4+0x1c], R0 ;  /* 0x00001c00ff000988 */ /* 0x0005e40008000004 */
[----:B------:R-:W3:Y:S02]  /*3970*/  SYNCS.PHASECHK.TRANS64.TRYWAIT P0, [UR5], R3 ;  /* 0x00000003ff0075a7 */ /* 0x000ee40008001105 */
[----:B--23--:R-:W-:Y:S05]  /*3980*/  @!P0 BRA `(.L_x_69) ;  /* 0x0000005400548947 */ /* 0x00cfea0003800000 */
.L_x_152:
[----:B------:R-:W-:-:S04]  /*3990*/  UIADD3 UR7, UPT, UPT, UR18, 0x1, URZ ;  /* 0x0000000112077890 */ /* 0x000fc8000fffe0ff */
[----:B------:R-:W-:-:S04]  /*39a0*/  UISETP.NE.AND UP0, UPT, UR7, 0x4, UPT ;  /* 0x000000040700788c */ /* 0x000fc8000bf05270 */
[----:B-1----:R-:W-:Y:S02]  /*39b0*/  USEL UR8, URZ, 0x1, UP0 ;  /* 0x00000001ff087887 */ /* 0x002fe40008000000 */
[----:B------:R-:W-:-:S04]  /*39c0*/  USEL UR7, UR7, URZ, UP0 ;  /* 0x000000ff07077287 */ /* 0x000fc80008000000 */
[----:B------:R-:W-:Y:S01]  /*39d0*/  ULEA UR5, UR7, UR6, 0x3 ;  /* 0x0000000607057291 */ /* 0x000fe2000f8e18ff */
[----:B------:R-:W-:-:S04]  /*39e0*/  LOP3.LUT R2, R11, UR8, RZ, 0x3c, !PT ;  /* 0x000000080b027c12 */ /* 0x000fc8000f8e3cff */
[----:B--2---:R-:W-:-:S04]  /*39f0*/  SHF.L.U32 R3, R2, 0x1f, RZ ;  /* 0x0000001f02037819 */ /* 0x004fc800000006ff */
[----:B------:R-:W1:Y:S02]  /*3a00*/  SYNCS.PHASECHK.TRANS64.TRYWAIT P0, [UR5], R3 ;  /* 0x00000003ff0075a7 */ /* 0x000e640008001105 */
[----:B-1----:R-:W-:Y:S05]  /*3a10*/  @!P0 BRA `(.L_x_70) ;  /* 0x0000005400488947 */ /* 0x002fea0003800000 */
.L_x_154:
        /* <DEDUP_REMOVED lines=9> */
.L_x_156:
[----:B------:R-:W-:-:S04]  /*3ab0*/  UIADD3 UR7, UPT, UPT, UR7, 0x1, URZ ;  /* 0x0000000107077890 */ /* 0x000fc8000fffe0ff */
[----:B------:R-:W-:-:S04]  /*3ac0*/  UISETP.NE.AND UP0, UPT, UR7, 0x4, UPT ;  /* 0x000000040700788c */ /* 0x000fc8000bf05270 */
[----:B------:R-:W-:Y:S02]  /*3ad0*/  USEL UR5, URZ, 0x1, UP0 ;  /* 0x00000001ff057887 */ /* 0x000fe40008000000 */
[----:B------:R-:W-:-:S04]  /*3ae0*/  USEL UR7, UR7, URZ, UP0 ;  /* 0x000000ff07077287 */ /* 0x000fc80008000000 */
[----:B------:R-:W-:Y:S01]  /*3af0*/  ULEA UR7, UR7, UR6, 0x3 ;  /* 0x0000000607077291 */ /* 0x000fe2000f8e18ff */
[----:B-1----:R-:W-:-:S04]  /*3b00*/  LOP3.LUT R3, R2, UR5, RZ, 0x3c, !PT ;  /* 0x0000000502037c12 */ /* 0x002fc8000f8e3cff */
[----:B------:R-:W-:-:S04]  /*3b10*/  SHF.L.U32 R3, R3, 0x1f, RZ ;  /* 0x0000001f03037819 */ /* 0x000fc800000006ff */
[----:B------:R-:W1:Y:S02]  /*3b20*/  SYNCS.PHASECHK.TRANS64.TRYWAIT P0, [UR7], R3 ;  /* 0x00000003ff0075a7 */ /* 0x000e640008001107 */
[----:B-1----:R-:W-:Y:S05]  /*3b30*/  @!P0 BRA `(.L_x_72) ;  /* 0x0000005400308947 */ /* 0x002fea0003800000 */
.L_x_158:
[----:B------:R-:W-:Y:S01]  /*3b40*/  NOP ;  /* 0x0000000000007918 */ /* 0x000fe20000000000 */
[----:B-1----:R-:W1:Y:S01]  /*3b50*/  LDS R0, [UR4+0x14] ;  /* 0x00001404ff007984 */ /* 0x002e620008000800 */
[----:B------:R-:W-:Y:S01]  /*3b60*/  ULOP3.LUT UR6, UR19, 0xffff, URZ, 0xc0, !UPT ;  /* 0x0000ffff13067892 */ /* 0x000fe2000f8ec0ff */
[----:B------:R-:W-:Y:S01]  /*3b70*/  UMOV UR8, 0xffff ;  /* 0x0000ffff00087882 */ /* 0x000fe20000000000 */
[----:B------:R-:W-:Y:S02]  /*3b80*/  UMOV UR5, 0x1 ;  /* 0x0000000100057882 */ /* 0x000fe40000000000 */
[----:B------:R-:W-:-:S04]  /*3b90*/  USHF.R.U32.HI UR6, URZ, 0x5, UR6 ;  /* 0x00000005ff067899 */ /* 0x000fc80008011606 */
[----:B------:R-:W-:Y:S02]  /*3ba0*/  USHF.L.U32 UR8, UR8, UR6, URZ ;  /* 0x0000000608087299 */ /* 0x000fe400080006ff */
[----:B------:R-:W-:-:S04]  /*3bb0*/  USHF.L.U32 UR5, UR5, UR6, URZ ;  /* 0x0000000605057299 */ /* 0x000fc800080006ff */
[----:B-1----:R-:W-:-:S04]  /*3bc0*/  LOP3.LUT R0, R0, UR8, RZ, 0xc0, !PT ;  /* 0x0000000800007c12 */ /* 0x002fc8000f8ec0ff */
[----:B------:R-:W-:-:S13]  /*3bd0*/  ISETP.NE.AND P0, PT, R0, UR8, PT ;  /* 0x0000000800007c0c */ /* 0x000fda000bf05270 */
[----:B------:R-:W-:Y:S05]  /*3be0*/  @P0 BRA `(.L_x_73) ;  /* 0x0000000000580947 */ /* 0x000fea0003800000 */
[----:B------:R-:W1:Y:S02]  /*3bf0*/  LDS R0, [UR4+0x18] ;  /* 0x00001804ff007984 */ /* 0x000e640008000800 */
[----:B-1----:R-:W-:-:S04]  /*3c00*/  LOP3.LUT R0, R0, UR5, RZ, 0xc0, !PT ;  /* 0x0000000500007c12 */ /* 0x002fc8000f8ec0ff */
[----:B------:R-:W-:-:S13]  /*3c10*/  ISETP.NE.AND P0, PT, R0, UR5, PT ;  /* 0x0000000500007c0c */ /* 0x000fda000bf05270 */
[----:B------:R-:W-:Y:S05]  /*3c20*/  @P0 BRA `(.L_x_74) ;  /* 0x00000000003c0947 */ /* 0x000fea0003800000 */
[----:B------:R-:W1:Y:S01]  /*3c30*/  S2R R2, SR_LANEID ;  /* 0x0000000000027919 */ /* 0x000e620000000000 */
[----:B------:R-:W-:Y:S01]  /*3c40*/  ULOP3.LUT UR8, URZ, UR8, URZ, 0x33, !UPT ;  /* 0x00000008ff087292 */ /* 0x000fe2000f8e33ff */
[----:B------:R-:W-:Y:S01]  /*3c50*/  LOP3.LUT R4, RZ, UR5, RZ, 0x33, !PT ;  /* 0x00000005ff047c12 */ /* 0x000fe2000f8e33ff */
[----:B------:R-:W-:Y:S02]  /*3c60*/  VOTEU.ANY UR7, UPT, PT ;  /* 0x0000000000077886 */ /* 0x000fe400038e0100 */
[----:B------:R-:W-:Y:S01]  /*3c70*/  UFLO.U32 UR7, UR7 ;  /* 0x00000007000772bd */ /* 0x000fe200080e0000 */
[----:B------:R-:W2:Y:S01]  /*3c80*/  REDUX UR5, R4 ;  /* 0x00000000040573c4 */ /* 0x000ea20000000000 */
[----:B------:R-:W-:-:S06]  /*3c90*/  IMAD.U32 R0, RZ, RZ, UR8 ;  /* 0x00000008ff007e24 */ /* 0x000fcc000f8e00ff */
[----:B------:R3:W-:Y:S01]  /*3ca0*/  UTCATOMSWS.AND URZ, UR8 ;  /* 0x0000000800ff79e3 */ /* 0x0007e20008000000 */
[----:B------:R-:W4:Y:S01]  /*3cb0*/  REDUX UR6, R0 ;  /* 0x00000000000673c4 */ /* 0x000f220000000000 */
[----:B-1----:R-:W-:Y:S01]  /*3cc0*/  ISETP.EQ.U32.AND P0, PT, R2, UR7, PT ;  /* 0x0000000702007c0c */ /* 0x002fe2000bf02070 */
[----:B--2---:R-:W-:Y:S01]  /*3cd0*/  IMAD.U32 R2, RZ, RZ, UR5 ;  /* 0x00000005ff027e24 */ /* 0x004fe2000f8e00ff */
[----:B----4-:R-:W-:-:S11]  /*3ce0*/  MOV R3, UR6 ;  /* 0x0000000600037c02 */ /* 0x010fd60008000f00 */
[----:B------:R3:W-:Y:S04]  /*3cf0*/  @P0 ATOMS.AND RZ, [UR4+0x14], R3 ;  /* 0x00001403ffff098c */ /* 0x0007e8000a800004 */
[----:B------:R3:W-:Y:S01]  /*3d00*/  @P0 ATOMS.AND RZ, [UR4+0x18], R2 ;  /* 0x00001802ffff098c */ /* 0x0007e2000a800004 */
[----:B------:R-:W-:Y:S05]  /*3d10*/  BRA `(.L_x_75) ;  /* 0x0000000000147947 */ /* 0x000fea0003800000 */
.L_x_74:
[----:B------:R-:W-:Y:S02]  /*3d20*/  MOV R2, 0x3d40 ;  /* 0x00003d4000027802 */ /* 0x000fe40000000f00 */
[----:B----45:R-:W-:Y:S05]  /*3d30*/  CALL.REL.NOINC `($__internal_0_$__cuda_sm10x_tcgen05_guardrail_trap_col_being_dealloced_not_returned_by_alloc) ;  /* 0x00000054008c7944 */ /* 0x030fea0003c00000 */
[----:B------:R-:W-:Y:S05]  /*3d40*/  BRA `(.L_x_75) ;  /* 0x0000000000087947 */ /* 0x000fea0003800000 */
.L_x_73:
[----:B------:R-:W-:Y:S02]  /*3d50*/  MOV R2, 0x3d70 ;  /* 0x00003d7000027802 */ /* 0x000fe40000000f00 */
[----:B----45:R-:W-:Y:S05]  /*3d60*/  CALL.REL.NOINC `($__internal_2_$__cuda_sm10x_tcgen05_guardrail_trap_unallocated_columns_being_dealloced) ;  /* 0x0000005400987944 */ /* 0x030fea0003c00000 */
.L_x_75:
[----:B------:R-:W-:Y:S01]  /*3d70*/  NOP ;  /* 0x0000000000007918 */ /* 0x000fe20000000000 */
[----:B---3--:R-:W-:Y:S05]  /*3d80*/  EXIT ;  /* 0x000000000000794d */ /* 0x008fea0003800000 */
.L_x_57:
[----:B------:R-:W-:-:S09]  /*3d90*/  UISETP.NE.OR UP3, UPT, UR8, 0x3, UP3 ;  /* 0x000000030800788c */ /* 0x000fd20009f65670 */
[----:B------:R-:W-:Y:S05]  /*3da0*/  BRA.U UP3, `(.L_x_76) ;  /* 0x0000000d03407547 */ /* 0x000fea000b800000 */
[----:B------:R-:W1:Y:S01]  /*3db0*/  LDC R0, c[0x0][0xb30] ;  /* 0x0002cc00ff007b82 */ /* 0x000e620000000800 */
[----:B------:R-:W2:Y:S01]  /*3dc0*/  LDCU.64 UR8, c[0x0][0x888] ;  /* 0x00011100ff0877ac */ /* 0x000ea20008000a00 */
[----:B------:R-:W-:Y:S02]  /*3dd0*/  HFMA2 R29, -RZ, RZ, 0, 0 ;  /* 0x00000000ff1d7431 */ /* 0x000fe400000001ff */
[----:B------:R-:W-:Y:S01]  /*3de0*/  IMAD.MOV.U32 R31, RZ, RZ, 0x1 ;  /* 0x00000001ff1f7424 */ /* 0x000fe200078e00ff */
[----:B------:R-:W-:Y:S01]  /*3df0*/  MOV R23, 0x2000 ;  /* 0x0000200000177802 */ /* 0x000fe20000000f00 */
[----:B------:R-:W4:Y:S01]  /*3e00*/  LDCU.64 UR4, c[0x0][0x890] ;  /* 0x00011200ff0477ac */ /* 0x000f220008000a00 */
[----:B------:R-:W-:Y:S01]  /*3e10*/  IMAD.MOV.U32 R30, RZ, RZ, RZ ;  /* 0x000000ffff1e7224 */ /* 0x000fe200078e00ff */
[----:B------:R-:W3:Y:S01]  /*3e20*/  LDC R19, c[0x0][0x370] ;  /* 0x0000dc00ff137b82 */ /* 0x000ee20000000800 */
[----:B------:R-:W-:Y:S01]  /*3e30*/  UMOV UR7, 0x400 ;  /* 0x0000040000077882 */ /* 0x000fe20000000000 */
[----:B------:R-:W-:-:S02]  /*3e40*/  UPLOP3.LUT UP0, UPT, UPT, UPT, UPT, 0x40, 0x4 ;  /* 0x000000000004789c */ /* 0x000fc40003f0e870 */
[----:B------:R-:W-:-:S04]  /*3e50*/  ULEA UR7, UR37, UR7, 0x18 ;  /* 0x0000000725077291 */ /* 0x000fc8000f8ec0ff */
[----:B------:R-:W3:Y:S01]  /*3e60*/  LDC R2, c[0x0][0xb0c] ;  /* 0x0002c300ff027b82 */ /* 0x000ee20000000800 */
[----:B------:R-:W-:Y:S02]  /*3e70*/  UIADD3 UR13, UPT, UPT, UR7, 0xc8, URZ ;  /* 0x000000c8070d7890 */ /* 0x000fe4000fffe0ff */
[----:B--2---:R-:W-:Y:S02]  /*3e80*/  UISETP.NE.U32.AND UP2, UPT, UR8, URZ, UPT ;  /* 0x000000ff0800728c */ /* 0x004fe4000bf45070 */
[----:B------:R-:W-:Y:S02]  /*3e90*/  UIADD3 UR17, UPT, UPT, UR7, 0xc0, URZ ;  /* 0x000000c007117890 */ /* 0x000fe4000fffe0ff */
[----:B----4-:R-:W-:Y:S01]  /*3ea0*/  UISETP.NE.U32.AND UP3, UPT, UR4, URZ, UPT ;  /* 0x000000ff0400728c */ /* 0x010fe2000bf65070 */
[----:B------:R-:W2:Y:S01]  /*3eb0*/  LDC R18, c[0x0][0xb20] ;  /* 0x0002c800ff127b82 */ /* 0x000ea20000000800 */
[----:B-1----:R-:W-:Y:S01]  /*3ec0*/  ISETP.NE.AND P1, PT, R0, 0x1, PT ;  /* 0x000000010000780c */ /* 0x002fe20003f25270 */
[----:B------:R-:W-:-:S02]  /*3ed0*/  UISETP.NE.AND.EX UP2, UPT, UR9, URZ, UPT, UP2 ;  /* 0x000000ff0900728c */ /* 0x000fc4000bf45320 */
[----:B------:R-:W-:Y:S02]  /*3ee0*/  UPRMT UR13, UR37, 0x654, UR13 ;  /* 0x00000654250d7896 */ /* 0x000fe4000800000d */
[----:B------:R-:W-:Y:S02]  /*3ef0*/  UISETP.NE.AND.EX UP3, UPT, UR5, URZ, UPT, UP3 ;  /* 0x000000ff0500728c */ /* 0x000fe4000bf65330 */
[----:B------:R-:W1:Y:S08]  /*3f00*/  LDC.64 R32, c[0x0][0x348] ;  /* 0x0000d200ff207b82 */ /* 0x000e700000000a00 */
[----:B------:R-:W4:Y:S08]  /*3f10*/  LDC.64 R16, c[0x0][0xb10] ;  /* 0x0002c400ff107b82 */ /* 0x000f300000000a00 */
[----:B------:R-:W1:Y:S08]  /*3f20*/  LDC.64 R6, c[0x0][0xb18] ;  /* 0x0002c600ff067b82 */ /* 0x000e700000000a00 */
[----:B------:R-:W1:Y:S08]  /*3f30*/  LDC.64 R4, c[0x0][0xb28] ;  /* 0x0002ca00ff047b82 */ /* 0x000e700000000a00 */
[----:B--23--:R-:W1:Y:S02]  /*3f40*/  LDC R22, c[0x0][0x374] ;  /* 0x0000dd00ff167b82 */ /* 0x00ce640000000800 */
.L_x_85:
[C---:B------:R-:W-:Y:S02]  /*3f50*/  LEA R0, R30.reuse, UR7, 0x3 ;  /* 0x000000071e007c11 */ /* 0x040fe4000f8e18ff */
[----:B------:R-:W-:Y:S02]  /*3f60*/  SHF.L.U32 R3, R29, 0x1f, RZ ;  /* 0x0000001f1d037819 */ /* 0x000fe400000006ff */
[----:B------:R-:W-:Y:S02]  /*3f70*/  LEA R24, R30, UR7, 0x4 ;  /* 0x000000071e187c11 */ /* 0x000fe4000f8e20ff */
[----:B--2---:R-:W2:Y:S02]  /*3f80*/  SYNCS.PHASECHK.TRANS64.TRYWAIT P0, [R0+URZ+0xf0], R3 ;  /* 0x0000f003000075a7 */ /* 0x004ea400080011ff */
[----:B--2---:R-:W-:Y:S05]  /*3f90*/  @!P0 BRA `(.L_x_77) ;  /* 0x0000005000308947 */ /* 0x004fea0003800000 */
.L_x_159:
[----:B------:R-:W-:Y:S01]  /*3fa0*/  ISETP.GE.AND P0, PT, R72, 0x1, PT ;  /* 0x000000014800780c */ /* 0x000fe20003f06270 */
[----:B------:R-:W3:Y:S01]  /*3fb0*/  LDS.128 R24, [R24+0x180] ;  /* 0x0001800018187984 */ /* 0x000ee20000000c00 */
[----:B--2---:R-:W-:Y:S01]  /*3fc0*/  VIADD R0, R0, 0x100 ;  /* 0x0000010000007836 */ /* 0x004fe20000000000 */
[----:B------:R-:W-:Y:S01]  /*3fd0*/  @!PT LDS RZ, [RZ] ;  /* 0x00000000fffff984 */ /* 0x000fe20000000800 */
[----:B------:R-:W-:Y:S01]  /*3fe0*/  @!PT LDS RZ, [RZ] ;  /* 0x00000000fffff984 */ /* 0x000fe20000000800 */
[----:B------:R-:W-:Y:S01]  /*3ff0*/  @!PT LDS RZ, [RZ] ;  /* 0x00000000fffff984 */ /* 0x000fe20000000800 */
[----:B------:R-:W-:Y:S01]  /*4000*/  @!PT LDS RZ, [RZ] ;  /* 0x00000000fffff984 */ /* 0x000fe20000000800 */
[----:B------:R2:W-:Y:S06]  /*4010*/  MEMBAR.ALL.CTA ;  /* 0x0000000000007992 */ /* 0x0005ec0000008000 */
[----:B--2---:R-:W2:Y:S01]  /*4020*/  FENCE.VIEW.ASYNC.S ;  /* 0x00000000000073c6 */ /* 0x004ea20000000000 */
[----:B------:R-:W-:Y:S04]  /*4030*/  PRMT R0, RZ, 0x654, R0 ;  /* 0x00000654ff007816 */ /* 0x000fe80000000000 */
[----:B--2---:R2:W-:Y:S01]  /*4040*/  SYNCS.ARRIVE.TRANS64.RED.A1T0 RZ, [R0+URZ], RZ ;  /* 0x000000ff00ff79a7 */ /* 0x0045e200081004ff */
[----:B---3--:R-:W-:Y:S11]  /*4050*/  LOP3.LUT P3, RZ, R26, 0x1, RZ, 0xc0, !PT ;  /* 0x000000011aff7812 */ /* 0x008ff6000786c0ff */
[----:B------:R-:W-:Y:S02]  /*4060*/  @!UPT UIADD3 URZ, UPT, UPT, URZ, URZ, URZ ;  /* 0x000000fffffff290 */ /* 0x000fe4000fffe0ff */
[----:B------:R-:W-:Y:S02]  /*4070*/  @P3 MOV R13, R24 ;  /* 0x00000018000d3202 */ /* 0x000fe40000000f00 */
[----:B------:R-:W-:Y:S01]  /*4080*/  @P3 LOP3.LUT R8, R25, 0xffff, RZ, 0xc0, !PT ;  /* 0x0000ffff19083812 */ /* 0x000fe200078ec0ff */
[----:B--2---:R-:W-:Y:S06]  /*4090*/  @!P0 BRA `(.L_x_78) ;  /* 0x0000000000a48947 */ /* 0x004fec0003800000 */
[----:B-1----:R-:W-:Y:S01]  /*40a0*/  IMAD.HI.U32 R35, R22, R7, RZ ;  /* 0x0000000716237227 */ /* 0x002fe200078e00ff */
[----:B------:R-:W-:Y:S02]  /*40b0*/  ISETP.NE.AND P0, PT, R6, 0x1, PT ;  /* 0x000000010600780c */ /* 0x000fe40003f05270 */
[----:B------:R-:W-:Y:S01]  /*40c0*/  ISETP.NE.AND P2, PT, R72, 0x1, PT ;  /* 0x000000014800780c */ /* 0x000fe20003f45270 */
[----:B----4-:R-:W-:Y:S01]  /*40d0*/  IMAD.HI.U32 R34, R19, R16, RZ ;  /* 0x0000001013227227 */ /* 0x010fe200078e00ff */
[----:B------:R-:W-:Y:S02]  /*40e0*/  SHF.R.U32.HI R35, RZ, R18, R35 ;  /* 0x00000012ff237219 */ /* 0x000fe40000011623 */
[----:B------:R-:W-:Y:S01]  /*40f0*/  ISETP.NE.AND P4, PT, R2, 0x1, PT ;  /* 0x000000010200780c */ /* 0x000fe20003f85270 */
[----:B------:R-:W-:Y:S01]  /*4100*/  IMAD.HI.U32 R36, R13, R16, RZ ;  /* 0x000000100d247227 */ /* 0x000fe200078e00ff */
[----:B------:R-:W-:Y:S02]  /*4110*/  SHF.R.U32.HI R34, RZ, R17, R34 ;  /* 0x00000011ff227219 */ /* 0x000fe40000011622 */
[----:B------:R-:W-:Y:S01]  /*4120*/  SEL R3, R22, R35, !P0 ;  /* 0x0000002316037207 */ /* 0x000fe20004000000 */
[C---:B------:R-:W-:Y:S01]  /*4130*/  IMAD.HI.U32 R35, R8.reuse, R7, RZ ;  /* 0x0000000708237227 */ /* 0x040fe200078e00ff */
[----:B------:R-:W-:Y:S02]  /*4140*/  SEL R11, R19, R34, !P4 ;  /* 0x00000022130b7207 */ /* 0x000fe40006000000 */
[----:B------:R-:W-:Y:S01]  /*4150*/  SHF.R.U32.HI R36, RZ, R17, R36 ;  /* 0x00000011ff247219 */ /* 0x000fe20000011624 */
[----:B------:R-:W-:Y:S01]  /*4160*/  IMAD.HI.U32 R38, R3, R4, RZ ;  /* 0x0000000403267227 */ /* 0x000fe200078e00ff */
[----:B------:R-:W-:Y:S03]  /*4170*/  SHF.R.U32.HI R35, RZ, R18, R35 ;  /* 0x00000012ff237219 */ /* 0x000fe60000011623 */
[----:B------:R-:W-:Y:S01]  /*4180*/  IMAD.HI.U32 R34, R11, R4, RZ ;  /* 0x000000040b227227 */ /* 0x000fe200078e00ff */
[----:B------:R-:W-:Y:S02]  /*4190*/  @P2 SHF.R.U32.HI R3, RZ, R5, R38 ;  /* 0x00000005ff032219 */ /* 0x000fe40000011626 */
[----:B------:R-:W-:Y:S02]  /*41a0*/  SEL R9, R8, R35, !P0 ;  /* 0x0000002308097207 */ /* 0x000fe40004000000 */
[----:B------:R-:W-:Y:S01]  /*41b0*/  @P2 SHF.R.U32.HI R11, RZ, R5, R34 ;  /* 0x00000005ff0b2219 */ /* 0x000fe20000011622 */
[C---:B------:R-:W-:Y:S01]  /*41c0*/  IMAD R10, R72.reuse, R3, RZ ;  /* 0x00000003480a7224 */ /* 0x040fe200078e02ff */
[----:B------:R-:W-:Y:S01]  /*41d0*/  SEL R3, R13, R36, !P4 ;  /* 0x000000240d037207 */ /* 0x000fe20006000000 */
[C---:B------:R-:W-:Y:S03]  /*41e0*/  IMAD.HI.U32 R14, R9.reuse, R4, RZ ;  /* 0x00000004090e7227 */ /* 0x040fe600078e00ff */
[----:B------:R-:W-:Y:S01]  /*41f0*/  ISETP.GE.AND P0, PT, R9, R10, PT ;  /* 0x0000000a0900720c */ /* 0x000fe20003f06270 */
[C---:B------:R-:W-:Y:S01]  /*4200*/  IMAD R12, R72.reuse, R11, RZ ;  /* 0x0000000b480c7224 */ /* 0x040fe200078e02ff */
[-C--:B------:R-:W-:Y:S04]  /*4210*/  SHF.R.U32.HI R14, RZ, R5.reuse, R14 ;  /* 0x00000005ff0e7219 */ /* 0x080fe8000001160e */
[----:B------:R-:W-:Y:S02]  /*4220*/  ISETP.GE.OR P0, PT, R3, R12, P0 ;  /* 0x0000000c0300720c */ /* 0x000fe40000706670 */
[----:B------:R-:W-:Y:S05]  /*4230*/  SEL R15, R9, R14, !P2 ;  /* 0x0000000e090f7207 */ /* 0x000fea0005000000 */
[----:B------:R-:W-:Y:S04]  /*4240*/  IMAD.MOV R14, RZ, RZ, -R15 ;  /* 0x000000ffff0e7224 */ /* 0x000fe800078e0a0f */
[----:B------:R-:W-:Y:S02]  /*4250*/  IMAD R14, R72, R14, R9 ;  /* 0x0000000e480e7224 */ /* 0x000fe400078e0209 */
[C---:B------:R-:W-:Y:S05]  /*4260*/  @!P0 IMAD.HI.U32 R10, R3.reuse, R4, RZ ;  /* 0x00000004030a8227 */ /* 0x040fea00078e00ff */
[----:B------:R-:W-:Y:S04]  /*4270*/  @!P0 SHF.R.U32.HI R10, RZ, R5, R10 ;  /* 0x00000005ff0a8219 */ /* 0x000fe8000001160a */
[----:B------:R-:W-:Y:S01]  /*4280*/  @!P0 SEL R0, R3, R10, !P2 ;  /* 0x0000000a03008207 */ /* 0x000fe20005000000 */
[----:B------:R-:W-:Y:S03]  /*4290*/  IMAD.MOV R10, RZ, RZ, -R3 ;  /* 0x000000ffff0a7224 */ /* 0x000fe600078e0a03 */
[----:B------:R-:W-:Y:S01]  /*42a0*/  @!P0 IADD3 R15, PT, PT, R15, -R0, RZ ;  /* 0x800000000f0f8210 */ /* 0x000fe20007ffe0ff */
[----:B------:R-:W-:Y:S01]  /*42b0*/  @!P0 IMAD R0, R11, R14, R0 ;  /* 0x0000000e0b008224 */ /* 0x000fe200078e0200 */
[----:B------:R-:W-:Y:S01]  /*42c0*/  IADD3 R11, PT, PT, -R9, RZ, RZ ;  /* 0x000000ff090b7210 */ /* 0x000fe20007ffe1ff */
[----:B------:R-:W-:Y:S02]  /*42d0*/  IMAD R13, R2, R10, R13 ;  /* 0x0000000a020d7224 */ /* 0x000fe400078e020d */
[----:B------:R-:W-:Y:S02]  /*42e0*/  @!P0 IMAD R9, R15, R72, R3 ;  /* 0x000000480f098224 */ /* 0x000fe400078e0203 */
[----:B------:R-:W-:Y:S02]  /*42f0*/  @!P0 IMAD.MOV.U32 R3, RZ, RZ, R0 ;  /* 0x000000ffff038224 */ /* 0x000fe400078e0000 */
[----:B------:R-:W-:Y:S02]  /*4300*/  IMAD R8, R6, R11, R8 ;  /* 0x0000000b06087224 */ /* 0x000fe400078e0208 */
[----:B------:R-:W-:Y:S02]  /*4310*/  IMAD R13, R3, R2, R13 ;  /* 0x00000002030d7224 */ /* 0x000fe400078e020d */
[----:B------:R-:W-:Y:S02]  /*4320*/  IMAD R8, R9, R6, R8 ;  /* 0x0000000609087224 */ /* 0x000fe400078e0208 */
.L_x_78:
[----:B------:R-:W-:Y:S05]  /*4330*/  BRA.U UP0, `(.L_x_79) ;  /* 0x0000000100107547 */ /* 0x000fea000b800000 */
[----:B------:R-:W-:Y:S04]  /*4340*/  MOV R0, UR6 ;  /* 0x0000000600007c02 */ /* 0x000fe80008000f00 */
[----:B------:R-:W-:Y:S04]  /*4350*/  SHF.L.U32 R3, R0, 0x1f, RZ ;  /* 0x0000001f00037819 */ /* 0x000fe800000006ff */
[----:B------:R-:W2:Y:S02]  /*4360*/  SYNCS.PHASECHK.TRANS64.TRYWAIT P0, [UR7+0xe8], R3 ;  /* 0x0000e803ff0075a7 */ /* 0x000ea40008001107 */
[----:B--2---:R-:W-:Y:S05]  /*4370*/  @!P0 BRA `(.L_x_80) ;  /* 0x0000004c004c8947 */ /* 0x004fea0003800000 */
.L_x_79:
[----:B------:R-:W-:Y:S02]  /*4380*/  R2UR UR19, R21 ;  /* 0x00000000151372ca */ /* 0x000fe400000e0000 */
[----:B------:R-:W-:Y:S02]  /*4390*/  R2UR UR18, R20 ;  /* 0x00000000141272ca */ /* 0x000fe400000e0000 */
[----:B------:R-:W-:Y:S02]  /*43a0*/  ISETP.NE.U32.AND P2, PT, RZ, UR4, PT ;  /* 0x00000004ff007c0c */ /* 0x000fe4000bf45070 */
[----:B------:R-:W-:Y:S02]  /*43b0*/  SHF.L.U32 R12, R31, 0x1f, RZ ;  /* 0x0000001f1f0c7819 */ /* 0x000fe400000006ff */
[----:B------:R-:W-:Y:S05]  /*43c0*/  ISETP.NE.AND.EX P2, PT, RZ, UR5, PT, P2 ;  /* 0x00000005ff007c0c */ /* 0x000fea000bf45320 */
[----:B------:R-:W-:Y:S02]  /*43d0*/  USHF.L.U32 UR19, UR19, 0x7, URZ ;  /* 0x0000000713137899 */ /* 0x000fe400080006ff */
[----:B------:R-:W-:Y:S01]  /*43e0*/  USHF.L.U32 UR18, UR18, 0x7, URZ ;  /* 0x0000000712127899 */ /* 0x000fe200080006ff */
[----:B------:R-:W-:Y:S11]  /*43f0*/  BRA.U !UP3, `(.L_x_81) ;  /* 0x000000010b347547 */ /* 0x000ff6000b800000 */
[----:B------:R-:W-:Y:S01]  /*4400*/  UPLOP3.LUT UP1, UPT, UPT, UPT, UP2, 0x80, 0x8 ;  /* 0x000000000008789c */ /* 0x000fe20003f2f020 */
[----:B--2---:R-:W-:Y:S02]  /*4410*/  HFMA2 R0, -RZ, RZ, 0, 5.9604644775390625e-08 ;  /* 0x00000001ff007431 */ /* 0x004fe400000001ff */
[----:B------:R-:W-:Y:S03]  /*4420*/  IMAD.MOV.U32 R175, RZ, RZ, 0x1 ;  /* 0x00000001ffaf7424 */ /* 0x000fe600078e00ff */
[----:B------:R-:W-:Y:S05]  /*4430*/  PLOP3.LUT P0, PT, PT, PT, UP1, 0x80, 0x8 ;  /* 0x000000000008781c */ /* 0x000fea0003f0f018 */
[----:B------:R-:W2:Y:S01]  /*4440*/  @UP1 LDCU.64 UR10, c[0x0][0x888] ;  /* 0x00011100ff0a17ac */ /* 0x000ea20008000a00 */
[----:B------:R-:W-:Y:S07]  /*4450*/  @UP1 UIMAD UR8, UR36, UR4, URZ ;  /* 0x00000004240812a4 */ /* 0x000fee000f8e02ff */
[----:B------:R-:W-:Y:S01]  /*4460*/  @!P0 PRMT R175, R0, 0x7610, R175 ;  /* 0x0000761000af8816 */ /* 0x000fe200000000af */
[----:B--2---:R-:W-:Y:S03]  /*4470*/  @UP1 UIMAD.WIDE UR10, UR8, 0x4, UR10 ;  /* 0x00000004080a18a5 */ /* 0x004fe6000f8e020a */
[----:B------:R-:W2:Y:S03]  /*4480*/  @!UP1 LDCU UR8, c[0x0][0x880] ;  /* 0x00011000ff0897ac */ /* 0x000ea60008000800 */
[----:B------:R-:W-:Y:S01]  /*4490*/  IMAD.U32 R10, RZ, RZ, UR10 ;  /* 0x0000000aff0a7e24 */ /* 0x000fe2000f8e00ff */
[----:B------:R-:W-:Y:S05]  /*44a0*/  MOV R11, UR11 ;  /* 0x0000000b000b7c02 */ /* 0x000fea0008000f00 */
[----:B-----5:R3:W5:Y:S02]  /*44b0*/  @P0 LDG.E R81, desc[UR44][R10.64] ;  /* 0x0000002c0a510981 */ /* 0x020764000c1e1900 */
[----:B--23--:R-:W-:Y:S07]  /*44c0*/  @!P0 IMAD.U32 R81, RZ, RZ, UR8 ;  /* 0x00000008ff518e24 */ /* 0x00cfee000f8e00ff */
.L_x_81:
[----:B-----5:R-:W-:Y:S01]  /*44d0*/  @!P2 FSETP.EQ.AND P0, PT, R81, RZ, PT ;  /* 0x000000ff5100a20b */ /* 0x020fe20003f02000 */
[----:B------:R-:W-:Y:S01]  /*44e0*/  @!UPT UIADD3 URZ, UPT, UPT, URZ, URZ, URZ ;  /* 0x000000fffffff290 */ /* 0x000fe2000fffe0ff */
[----:B------:R-:W-:Y:S11]  /*44f0*/  @!P2 BRA `(.L_x_82) ;  /* 0x000000000014a947 */ /* 0x000ff60003800000 */
[----:B------:R-:W-:Y:S02]  /*4500*/  LOP3.LUT P2, RZ, R175, 0xff, RZ, 0xc0, !PT ;  /* 0x000000ffafff7812 */ /* 0x000fe4000784c0ff */
[----:B------:R-:W-:Y:S04]  /*4510*/  PLOP3.LUT P0, PT, PT, PT, UP1, 0x80, 0x8 ;  /* 0x000000000008781c */ /* 0x000fe80003f0f018 */
[----:B------:R-:W-:Y:S07]  /*4520*/  PLOP3.LUT P0, PT, P0, PT, PT, 0x8, 0x80 ;  /* 0x000000000080781c */ /* 0x000fee000070e170 */
[----:B------:R-:W-:Y:S11]  /*4530*/  @P2 FSETP.EQ.AND P0, PT, R81, RZ, PT ;  /* 0x000000ff5100220b */ /* 0x000ff60003f02000 */
[----:B------:R-:W-:Y:S02]  /*4540*/  @!UPT UIADD3 URZ, UPT, UPT, URZ, URZ, URZ ;  /* 0x000000fffffff290 */ /* 0x000fe4000fffe0ff */
.L_x_82:
[----:B------:R-:W3:Y:S01]  /*4550*/  SYNCS.PHASECHK.TRANS64.TRYWAIT P2, [UR7+0xd0], R12 ;  /* 0x0000d00cff0075a7 */ /* 0x000ee20008041107 */
[----:B------:R-:W-:Y:S04]  /*4560*/  ELECT P4, URZ, PT ;  /* 0x0000000000ff782f */ /* 0x000fe80003880000 */
[----:B------:R-:W-:Y:S11]  /*4570*/  PLOP3.LUT P4, PT, P0, P4, PT, 0xf2, 0x2f ;  /* 0x00000000002f781c */ /* 0x000ff60000789e72 */
[----:B------:R-:W-:Y:S02]  /*4580*/  @!UPT UIADD3 URZ, UPT, UPT, URZ, URZ, URZ ;  /* 0x000000fffffff290 */ /* 0x000fe4000fffe0ff */
[----:B-1----:R-:W-:Y:S05]  /*4590*/  @!P4 IADD3 R21, P0, PT, R32, 0x580, RZ ;  /* 0x000005802015c810 */ /* 0x002fea0007f1e0ff */
[----:B------:R-:W-:Y:S01]  /*45a0*/  @!P4 IMAD.X R20, RZ, RZ, R33, P0 ;  /* 0x000000ffff14c224 */ /* 0x000fe200000e0621 */
[----:B---3--:R-:W-:Y:S07]  /*45b0*/  @!P2 BRA `(.L_x_83) ;  /* 0x0000004800d4a947 */ /* 0x008fee0003800000 */
.L_x_162:
[----:B------:R-:W3:Y:S01]  /*45c0*/  LDC.64 R14, c[0x0][0xb10] ;  /* 0x0002c400ff0e7b82 */ /* 0x000ee20000000a00 */
[----:B------:R-:W-:Y:S01]  /*45d0*/  @!P4 R2UR UR8, R20 ;  /* 0x000000001408c2ca */ /* 0x000fe200000e0000 */
[----:B------:R-:W-:Y:S01]  /*45e0*/  VOTEU.ALL UP0, P4 ;  /* 0x0000000000ff7886 */ /* 0x000fe20002000000 */
[----:B------:R-:W-:Y:S01]  /*45f0*/  @!P4 R2UR UR9, R21 ;  /* 0x000000001509c2ca */ /* 0x000fe200000e0000 */
[----:B------:R-:W-:Y:S01]  /*4600*/  UMOV UR10, 0x0 ;  /* 0x00000000000a7882 */ /* 0x000fe20000000000 */
[----:B------:R-:W-:Y:S03]  /*4610*/  UMOV UR11, 0x10000000 ;  /* 0x10000000000b7882 */ /* 0x000fe60000000000 */
[----:B------:R-:W5:Y:S01]  /*4620*/  LDC.64 R10, c[0x0][0xb18] ;  /* 0x0002c600ff0a7b82 */ /* 0x000f620000000a00 */
[----:B------:R-:W-:Y:S01]  /*4630*/  @!UP0 UIADD3 UR16, UPT, UPT, UR7, 0x200, URZ ;  /* 0x0000020007108890 */ /* 0x000fe2000fffe0ff */
[----:B------:R-:W-:Y:S01]  /*4640*/  @P3 SHF.R.U32.HI R28, RZ, 0x10, R25 ;  /* 0x00000010ff1c3819 */ /* 0x000fe20000011619 */
[----:B------:R-:W-:Y:S01]  /*4650*/  VOTEU.ALL UP0, P4 ;  /* 0x0000000000ff7886 */ /* 0x000fe20002000000 */
[----:B------:R-:W-:Y:S01]  /*4660*/  UMOV UR20, UR36 ;  /* 0x0000002400147c82 */ /* 0x000fe20008000000 */
[----:B------:R-:W-:Y:S03]  /*4670*/  VIADD R30, R30, 0x1 ;  /* 0x000000011e1e7836 */ /* 0x000fe60000000000 */
[----:B--2---:R-:W2:Y:S01]  /*4680*/  @!P1 LDC R0, c[0x0][0xb20] ;  /* 0x0002c800ff009b82 */ /* 0x004ea20000000800 */
[----:B------:R-:W-:Y:S01]  /*4690*/  IMAD.U32 R21, RZ, RZ, UR8 ;  /* 0x00000008ff157e24 */ /* 0x000fe2000f8e00ff */
[----:B------:R-:W-:Y:S06]  /*46a0*/  UPRMT UR8, UR37, 0x654, UR17 ;  /* 0x0000065425087896 */ /* 0x000fec0008000011 */
[----:B-1----:R-:W1:Y:S01]  /*46b0*/  @!P1 LDC R3, c[0x0][0xb0c] ;  /* 0x0002c300ff039b82 */ /* 0x002e620000000800 */
[----:B------:R-:W-:Y:S01]  /*46c0*/  IMAD.U32 R20, RZ, RZ, UR9 ;  /* 0x00000009ff147e24 */ /* 0x000fe2000f8e00ff */
[----:B------:R-:W-:Y:S04]  /*46d0*/  @!P4 R2UR UR15, R21 ;  /* 0x00000000150fc2ca */ /* 0x000fe800000e0000 */
[----:B------:R-:W-:Y:S01]  /*46e0*/  @!P4 R2UR UR14, R20 ;  /* 0x00000000140ec2ca */ /* 0x000fe200000e0000 */
[----:B------:R-:W-:Y:S11]  /*46f0*/  @!P4 IMAD.MOV.U32 R20, RZ, RZ, 0x2000 ;  /* 0x00002000ff14c424 */ /* 0x000ff600078e00ff */
[----:B------:R-:W-:Y:S01]  /*4700*/  @!UPT UIADD3 URZ, UPT, UPT, URZ, URZ, URZ ;  /* 0x000000fffffff290 */ /* 0x000fe2000fffe0ff */
[----:B------:R1:W-:Y:S01]  /*4710*/  @!UP0 UTMALDG.3D [UR16], [UR14], desc[UR10] ;  /* 0x00000a100e0085b4 */ /* 0x0003e20008011000 */
[----:B------:R1:W-:Y:S02]  /*4720*/  @!P4 SYNCS.ARRIVE.TRANS64.RED.A0TR RZ, [UR7+0xc0], R20 ;  /* 0x0000c014ffffc9a7 */ /* 0x0003e40008300407 */
[----:B-1----:R-:W-:Y:S01]  /*4730*/  @!P1 ISETP.NE.AND P2, PT, R3, 0x1, PT ;  /* 0x000000010300980c */ /* 0x002fe20003f45270 */
[C---:B---3--:R-:W-:Y:S01]  /*4740*/  @!P1 IMAD.HI.U32 R14, R13.reuse, R14, RZ ;  /* 0x0000000e0d0e9227 */ /* 0x048fe200078e00ff */
[----:B-----5:R-:W-:Y:S03]  /*4750*/  @!P1 ISETP.NE.AND P0, PT, R10, 0x1, PT ;  /* 0x000000010a00980c */ /* 0x020fe60003f05270 */
[C---:B------:R-:W-:Y:S01]  /*4760*/  @!P1 IMAD.HI.U32 R11, R8.reuse, R11, RZ ;  /* 0x0000000b080b9227 */ /* 0x040fe200078e00ff */
[----:B------:R-:W-:Y:S04]  /*4770*/  @!P1 SHF.R.U32.HI R14, RZ, R15, R14 ;  /* 0x0000000fff0e9219 */ /* 0x000fe8000001160e */
[----:B--2---:R-:W-:Y:S01]  /*4780*/  @!P1 SHF.R.U32.HI R9, RZ, R0, R11 ;  /* 0x00000000ff099219 */ /* 0x004fe2000001160b */
[----:B------:R-:W-:Y:S01]  /*4790*/  SYNCS.ARRIVE.TRANS64.RED.A1T0 RZ, [UR8], RZ ;  /* 0x000000ffffff79a7 */ /* 0x000fe20008100408 */
[----:B------:R-:W-:Y:S02]  /*47a0*/  @!P1 SEL R14, R13, R14, !P2 ;  /* 0x0000000e0d0e9207 */ /* 0x000fe40005000000 */
[----:B------:R-:W-:Y:S01]  /*47b0*/  @!P1 SEL R9, R8, R9, !P0 ;  /* 0x0000000908099207 */ /* 0x000fe20004000000 */
[----:B------:R-:W1:Y:S04]  /*47c0*/  SYNCS.PHASECHK.TRANS64.TRYWAIT P5, [UR7+0xd8], R12 ;  /* 0x0000d80cff0075a7 */ /* 0x000e6800080a1107 */
[----:B------:R-:W-:Y:S02]  /*47d0*/  @!P1 IMAD.IADD R0, R9, 0x1, -R14 ;  /* 0x0000000109009824 */ /* 0x000fe400078e0a0e */
[----:B------:R-:W-:Y:S02]  /*47e0*/  @!P1 IMAD.IADD R9, R14, 0x1, -R9 ;  /* 0x000000010e099824 */ /* 0x000fe400078e0a09 */
[----:B------:R-:W-:Y:S02]  /*47f0*/  @!P1 IMAD R13, R0, R3, R13 ;  /* 0x00000003000d9224 */ /* 0x000fe400078e020d */
[----:B------:R-:W-:Y:S01]  /*4800*/  @!P1 IMAD R8, R9, R10, R8 ;  /* 0x0000000a09089224 */ /* 0x000fe200078e0208 */
[----:B-1----:R-:W-:Y:S06]  /*4810*/  @!P5 BRA `(.L_x_84) ;  /* 0x000000480054d947 */ /* 0x002fec0003800000 */
.L_x_164:
[----:B-1----:R-:W-:Y:S01]  /*4820*/  @!P4 IADD3 R3, P0, PT, R32, 0x580, RZ ;  /* 0x000005802003c810 */ /* 0x002fe20007f1e0ff */
[----:B------:R-:W-:Y:S01]  /*4830*/  VOTEU.ALL UP0, P4 ;  /* 0x0000000000ff7886 */ /* 0x000fe20002000000 */
[----:B------:R-:W-:Y:S01]  /*4840*/  UMOV UR20, 0x0 ;  /* 0x0000000000147882 */ /* 0x000fe20000000000 */
[----:B------:R-:W-:Y:S01]  /*4850*/  UMOV UR21, 0x10000000 ;  /* 0x1000000000157882 */ /* 0x000fe20000000000 */
[----:B------:R-:W-:Y:S01]  /*4860*/  @!P4 R2UR UR9, R3 ;  /* 0x000000000309c2ca */ /* 0x000fe200000e0000 */
[----:B------:R-:W-:Y:S01]  /*4870*/  @!P4 IMAD.X R0, RZ, RZ, R33, P0 ;  /* 0x000000ffff00c224 */ /* 0x000fe200000e0621 */
[----:B------:R-:W-:Y:S01]  /*4880*/  @!UP0 UIADD3 UR10, UPT, UPT, UR18, 0x40, URZ ;  /* 0x00000040120a8890 */ /* 0x000fe2000fffe0ff */
[----:B------:R-:W-:Y:S01]  /*4890*/  ISETP.NE.AND P0, PT, R30, 0x2, PT ;  /* 0x000000021e00780c */ /* 0x000fe20003f05270 */
[----:B------:R-:W-:Y:S01]  /*48a0*/  UMOV UR11, UR19 ;  /* 0x00000013000b7c82 */ /* 0x000fe20008000000 */
[----:B------:R-:W-:Y:S01]  /*48b0*/  UMOV UR12, UR36 ;  /* 0x00000024000c7c82 */ /* 0x000fe20008000000 */
[----:B------:R-:W-:Y:S01]  /*48c0*/  @!P4 R2UR UR8, R0 ;  /* 0x000000000008c2ca */ /* 0x000fe200000e0000 */
[----:B------:R-:W-:Y:S01]  /*48d0*/  IMAD.IADD R20, R8, 0x1, R147 ;  /* 0x0000000108147824 */ /* 0x000fe200078e0293 */
[----:B------:R-:W-:Y:S01]  /*48e0*/  @P3 R2UR UR36, R28 ;  /* 0x000000001c2432ca */ /* 0x000fe200000e0000 */
[----:B------:R-:W-:Y:S01]  /*48f0*/  IMAD.IADD R21, R13, 0x1, R174 ;  /* 0x000000010d157824 */ /* 0x000fe200078e02ae */
[----:B------:R-:W-:Y:S02]  /*4900*/  SEL R0, RZ, 0x1, P0 ;  /* 0x00000001ff007807 */ /* 0x000fe40000000000 */
[----:B------:R-:W-:Y:S01]  /*4910*/  LOP3.LUT R31, R31, 0x1, RZ, 0x3c, !PT ;  /* 0x000000011f1f7812 */ /* 0x000fe200078e3cff */
[----:B------:R-:W-:Y:S01]  /*4920*/  IMAD.U32 R10, RZ, RZ, UR9 ;  /* 0x00000009ff0a7e24 */ /* 0x000fe2000f8e00ff */
[----:B------:R-:W-:Y:S01]  /*4930*/  @!UP0 UIADD3 UR9, UPT, UPT, UR7, 0xc8, URZ ;  /* 0x000000c807098890 */ /* 0x000fe2000fffe0ff */
[----:B------:R-:W-:Y:S02]  /*4940*/  LOP3.LUT R29, R29, R0, RZ, 0x3c, !PT ;  /* 0x000000001d1d7212 */ /* 0x000fe400078e3cff */
[----:B------:R-:W-:Y:S02]  /*4950*/  SEL R30, R30, RZ, P0 ;  /* 0x000000ff1e1e7207 */ /* 0x000fe40000000000 */
[----:B------:R-:W-:Y:S01]  /*4960*/  IMAD.U32 R11, RZ, RZ, UR8 ;  /* 0x00000008ff0b7e24 */ /* 0x000fe2000f8e00ff */
[----:B------:R-:W-:Y:S01]  /*4970*/  @!P4 R2UR UR14, R10 ;  /* 0x000000000a0ec2ca */ /* 0x000fe200000e0000 */
[----:B------:R-:W-:Y:S01]  /*4980*/  @!UP0 UIADD3 UR8, UPT, UPT, UR7, 0x2200, URZ ;  /* 0x0000220007088890 */ /* 0x000fe2000fffe0ff */
[----:B------:R-:W-:Y:S02]  /*4990*/  VOTEU.ALL UP0, P4 ;  /* 0x0000000000ff7886 */ /* 0x000fe40002000000 */
[----:B------:R-:W-:Y:S11]  /*49a0*/  @!P4 R2UR UR15, R11 ;  /* 0x000000000b0fc2ca */ /* 0x000ff600000e0000 */
[----:B------:R-:W-:Y:S02]  /*49b0*/  @!UPT UIADD3 URZ, UPT, UPT, URZ, URZ, URZ ;  /* 0x000000fffffff290 */ /* 0x000fe4000fffe0ff */
[----:B------:R2:W-:Y:S01]  /*49c0*/  @!UP0 UTMALDG.3D [UR8], [UR14], desc[UR20] ;  /* 0x000014080e0085b4 */ /* 0x0005e20008011000 */
[----:B------:R2:W-:Y:S01]  /*49d0*/  @!P4 SYNCS.ARRIVE.TRANS64.RED.A0TR RZ, [UR7+0xc8], R23 ;  /* 0x0000c817ffffc9a7 */ /* 0x0005e20008300407 */
[----:B------:R-:W-:Y:S01]  /*49e0*/  UPLOP3.LUT UP0, UPT, UPT, UPT, UPT, 0x80, 0x8 ;  /* 0x000000000008789c */ /* 0x000fe20003f0f070 */
[----:B------:R-:W-:Y:S01]  /*49f0*/  SYNCS.ARRIVE.TRANS64.RED.A1T0 RZ, [UR13], RZ ;  /* 0x000000ffffff79a7 */ /* 0x000fe2000810040d */
[----:B------:R-:W-:Y:S09]  /*4a00*/  @P3 BRA `(.L_x_85) ;  /* 0xfffffff400503947 */ /* 0x000ff2000383ffff */
[----:B------:R-:W-:-:S04]  /*4a10*/  SHF.L.U32 R3, R31, 0x1f, RZ ;  /* 0x0000001f1f037819 */ /* 0x000fc800000006ff */
[----:B------:R-:W1:Y:S02]  /*4a20*/  SYNCS.PHASECHK.TRANS64.TRYWAIT P0, [UR7+0xd0], R3 ;  /* 0x0000d003ff0075a7 */ /* 0x000e640008001107 */
[----:B-1----:R-:W-:Y:S05]  /*4a30*/  @!P0 BRA `(.L_x_86) ;  /* 0x0000004400e48947 */ /* 0x002fea0003800000 */
.L_x_166:
[----:B-1----:R-:W-:-:S07]  /*4a40*/  MOV R0, UR7 ;  /* 0x0000000700007c02 */ /* 0x002fce0008000f00 */
.L_x_87:
[----:B-1----:R-:W-:-:S04]  /*4a50*/  SHF.L.U32 R3, R31, 0x1f, RZ ;  /* 0x0000001f1f037819 */ /* 0x002fc800000006ff */
[----:B------:R1:W3:Y:S03]  /*4a60*/  SYNCS.PHASECHK.TRANS64.TRYWAIT P0, [R0+URZ+0xd8], R3 ;  /* 0x0000d803000075a7 */ /* 0x0002e600080011ff */
[----:B---3--:R-:W-:Y:S05]  /*4a70*/  @!P0 NANOSLEEP.SYNCS 0x989680 ;  /* 0x009896800000895d */ /* 0x008fea0003900000 */
[----:B------:R-:W3:Y:S02]  /*4a80*/  @!P0 SYNCS.PHASECHK.TRANS64 P0, [R0+URZ+0xd8], R3 ;  /* 0x0000d803000085a7 */ /* 0x000ee400080010ff */
[----:B--23--:R-:W-:Y:S05]  /*4a90*/  @P0 EXIT ;  /* 0x000000000000094d */ /* 0x00cfea0003800000 */
[----:B------:R-:W-:Y:S05]  /*4aa0*/  BRA `(.L_x_87) ;  /* 0xfffffffc00e87947 */ /* 0x000fea000383ffff */
.L_x_76:
[----:B------:R-:W-:-:S06]  /*4ab0*/  UISETP.GE.AND UP0, UPT, UR8, 0x4, UPT ;  /* 0x000000040800788c */ /* 0x000fcc000bf06270 */
[----:B------:R-:W-:-:S13]  /*4ac0*/  PLOP3.LUT P0, PT, PT, PT, UP0, 0x80, 0x8 ;  /* 0x000000000008781c */ /* 0x000fda0003f0f008 */
[----:B------:R-:W-:Y:S05]  /*4ad0*/  @!P0 EXIT ;  /* 0x000000000000894d */ /* 0x000fea0003800000 */
[----:B------:R-:W-:Y:S01]  /*4ae0*/  BAR.SYNC.DEFER_BLOCKING 0x6, 0xa0 ;  /* 0x0182800000007b1d */ /* 0x000fe20000010000 */
[C---:B------:R-:W-:Y:S01]  /*4af0*/  IMAD.SHL.U32 R3, R193.reuse, 0x40, RZ ;  /* 0x00000040c1037824 */ /* 0x040fe200078e00ff */
[C---:B------:R-:W-:Y:S01]  /*4b00*/  LOP3.LUT R197, R193.reuse, 0x60, RZ, 0xc0, !PT ;  /* 0x00000060c1c57812 */ /* 0x040fe200078ec0ff */
[C---:B------:R-:W-:Y:S01]  /*4b10*/  IMAD.SHL.U32 R176, R193.reuse, 0x8, RZ ;  /* 0x00000008c1b07824 */ /* 0x040fe200078e00ff */
[C---:B------:R-:W-:Y:S01]  /*4b20*/  LOP3.LUT R195, R193.reuse, 0x2, RZ, 0xc0, !PT ;  /* 0x00000002c1c37812 */ /* 0x040fe200078ec0ff */
[----:B------:R-:W-:Y:S01]  /*4b30*/  IMAD.U32 R79, R193, 0x10000, RZ ;  /* 0x00010000c14f7824 */ /* 0x000fe200078e00ff */
[----:B------:R-:W-:Y:S02]  /*4b40*/  UMOV UR47, 0x400 ;  /* 0x00000400002f7882 */ /* 0x000fe40000000000 */
[----:B------:R-:W1:Y:S01]  /*4b50*/  LDC R181, c[0x0][0x370] ;  /* 0x0000dc00ffb57b82 */ /* 0x000e620000000800 */
[----:B------:R-:W-:Y:S01]  /*4b60*/  ULEA UR47, UR37, UR47, 0x18 ;  /* 0x0000002f252f7291 */ /* 0x000fe2000f8ec0ff */
[----:B------:R-:W-:Y:S01]  /*4b70*/  LOP3.LUT R5, R3, 0x180, RZ, 0xc0, !PT ;  /* 0x0000018003057812 */ /* 0x000fe200078ec0ff */
[----:B------:R-:W-:Y:S01]  /*4b80*/  HFMA2 R199, -RZ, RZ, 0, 0 ;  /* 0x00000000ffc77431 */ /* 0x000fe200000001ff */
[----:B------:R-:W-:Y:S01]  /*4b90*/  LOP3.LUT R79, R79, 0x600000, RZ, 0xc0, !PT ;  /* 0x006000004f4f7812 */ /* 0x000fe200078ec0ff */
[----:B------:R-:W-:Y:S01]  /*4ba0*/  UIADD3 UR4, UPT, UPT, UR47, 0x4200, URZ ;  /* 0x000042002f047890 */ /* 0x000fe2000fffe0ff */
[----:B------:R-:W-:Y:S01]  /*4bb0*/  LOP3.LUT R176, R5, 0x30, R176, 0xf8, !PT ;  /* 0x0000003005b07812 */ /* 0x000fe200078ef8b0 */
[----:B------:R-:W-:Y:S01]  /*4bc0*/  IMAD.MOV.U32 R76, RZ, RZ, RZ ;  /* 0x000000ffff4c7224 */ /* 0x000fe200078e00ff */
[----:B------:R-:W2:Y:S01]  /*4bd0*/  LDC R74, c[0x0][0xb0c] ;  /* 0x0002c300ff4a7b82 */ /* 0x000ea20000000800 */
[----:B------:R-:W-:-:S02]  /*4be0*/  LOP3.LUT R193, R193, 0x4, RZ, 0xc0, !PT ;  /* 0x00000004c1c17812 */ /* 0x000fc400078ec0ff */
[----:B------:R-:W-:Y:S02]  /*4bf0*/  CS2R R190, SRZ ;  /* 0x0000000000be7805 */ /* 0x000fe4000001ff00 */
[----:B------:R-:W-:Y:S02]  /*4c00*/  LOP3.LUT R176, R176, 0x1e40, R3, 0xf8, !PT ;  /* 0x00001e40b0b07812 */ /* 0x000fe400078ef803 */
[----:B------:R-:W-:Y:S02]  /*4c10*/  CS2R R188, SRZ ;  /* 0x0000000000bc7805 */ /* 0x000fe4000001ff00 */
[----:B------:R-:W-:Y:S01]  /*4c20*/  IADD3 R192, PT, PT, -R193, 0x2, RZ ;  /* 0x00000002c1c07810 */ /* 0x000fe20007ffe1ff */
[----:B------:R-:W-:Y:S01]  /*4c30*/  IMAD.MOV R180, RZ, RZ, -R195 ;  /* 0x000000ffffb47224 */ /* 0x000fe200078e0ac3 */
[----:B------:R-:W-:Y:S01]  /*4c40*/  MOV R196, UR4 ;  /* 0x0000000400c47c02 */ /* 0x000fe20008000f00 */
[----:B------:R-:W4:Y:S01]  /*4c50*/  LDC R178, c[0x0][0xb20] ;  /* 0x0002c800ffb27b82 */ /* 0x000f220000000800 */
[----:B------:R-:W3:Y:S01]  /*4c60*/  LDS R0, [UR47+0x1a0] ;  /* 0x0001a02fff007984 */ /* 0x000ee20008000800 */
[----:B------:R-:W-:Y:S01]  /*4c70*/  VIADD R194, R176, UR47 ;  /* 0x0000002fb0c27c36 */ /* 0x000fe20008000000 */
[----:B------:R-:W1:Y:S01]  /*4c80*/  LDCU.64 UR50, c[0x0][0x348] ;  /* 0x00006900ff3277ac */ /* 0x000e620008000a00 */
[----:B------:R-:W-:-:S02]  /*4c90*/  IMAD.MOV R179, RZ, RZ, -R193 ;  /* 0x000000ffffb37224 */ /* 0x000fc400078e0ac1 */
[----:B------:R-:W-:Y:S01]  /*4ca0*/  VIADD R194, R194, 0x200 ;  /* 0x00000200c2c27836 */ /* 0x000fe20000000000 */
[----:B------:R-:W1:Y:S01]  /*4cb0*/  LDCU.64 UR38, c[0x0][0x888] ;  /* 0x00011100ff2677ac */ /* 0x000e620008000a00 */
[----:B------:R-:W1:Y:S01]  /*4cc0*/  LDC R73, c[0x0][0xb30] ;  /* 0x0002cc00ff497b82 */ /* 0x000e620000000800 */
[----:B------:R-:W-:-:S07]  /*4cd0*/  UIADD3 UR46, UPT, UPT, UR47, 0x200, URZ ;  /* 0x000002002f2e7890 */ /* 0x000fce000fffe0ff */
[----:B------:R-:W1:Y:S08]  /*4ce0*/  LDC.64 R172, c[0x0][0xb10] ;  /* 0x0002c400ffac7b82 */ /* 0x000e700000000a00 */
[----:B------:R-:W1:Y:S08]  /*4cf0*/  LDC.64 R70, c[0x0][0xb18] ;  /* 0x0002c600ff467b82 */ /* 0x000e700000000a00 */
[----:B------:R-:W1:Y:S08]  /*4d00*/  LDC.64 R168, c[0x0][0x888] ;  /* 0x00022200ffa87b82 */ /* 0x000e700000000a00 */
[----:B------:R-:W1:Y:S01]  /*4d10*/  LDC.64 R68, c[0x0][0xb28] ;  /* 0x0002ca00ff447b82 */ /* 0x000e620000000a00 */
[----:B---3--:R-:W-:-:S07]  /*4d20*/  IMAD.IADD R79, R0, 0x1, R79 ;  /* 0x00000001004f7824 */ /* 0x008fce00078e024f */
[----:B------:R-:W3:Y:S08]  /*4d30*/  LDC.64 R170, c[0x0][0x890] ;  /* 0x00022400ffaa7b82 */ /* 0x000ef00000000a00 */
[----:B------:R-:W1:Y:S08]  /*4d40*/  LDC.64 R166, c[0x0][0x8b0] ;  /* 0x00022c00ffa67b82 */ /* 0x000e700000000a00 */
[----:B------:R-:W1:Y:S08]  /*4d50*/  LDC.64 R164, c[0x0][0x8a8] ;  /* 0x00022a00ffa47b82 */ /* 0x000e700000000a00 */
[----:B--2-4-:R-:W1:Y:S02]  /*4d60*/  LDC R182, c[0x0][0x374] ;  /* 0x0000dd00ffb67b82 */ /* 0x014e640000000800 */
.L_x_115:
[C---:B------:R-:W-:Y:S02]  /*4d70*/  LEA R0, R199.reuse, UR47, 0x3 ;  /* 0x0000002fc7007c11 */ /* 0x040fe4000f8e18ff */
[----:B------:R-:W-:Y:S02]  /*4d80*/  SHF.L.U32 R3, R190, 0x1f, RZ ;  /* 0x0000001fbe037819 */ /* 0x000fe400000006ff */
[----:B------:R-:W-:Y:S02]  /*4d90*/  LEA R16, R199, UR47, 0x4 ;  /* 0x0000002fc7107c11 */ /* 0x000fe4000f8e20ff */
[----:B------:R-:W2:Y:S02]  /*4da0*/  SYNCS.PHASECHK.TRANS64.TRYWAIT P0, [R0+URZ+0xf0], R3 ;  /* 0x0000f003000075a7 */ /* 0x000ea400080011ff */
[----:B-12---:R-:W-:Y:S05]  /*4db0*/  @!P0 BRA `(.L_x_88) ;  /* 0x00000044001c8947 */ /* 0x006fea0003800000 */
.L_x_167:
[----:B------:R-:W4:Y:S01]  /*4dc0*/  LDC.64 R12, c[0x0][0xb10] ;  /* 0x0002c400ff0c7b82 */ /* 0x000f220000000a00 */
[----:B------:R-:W3:Y:S01]  /*4dd0*/  LDS.128 R16, [R16+0x180] ;  /* 0x0001800010107984 */ /* 0x000ee20000000c00 */
[----:B-1----:R-:W-:Y:S01]  /*4de0*/  ISETP.NE.AND P1, PT, R73, 0x1, PT ;  /* 0x000000014900780c */ /* 0x002fe20003f25270 */
[----:B--2---:R-:W-:Y:S01]  /*4df0*/  VIADD R0, R0, 0x100 ;  /* 0x0000010000007836 */ /* 0x004fe20000000000 */
[----:B------:R-:W-:Y:S04]  /*4e00*/  ISETP.GE.AND P0, PT, R72, 0x1, PT ;  /* 0x000000014800780c */ /* 0x000fe80003f06270 */
[----:B------:R-:W1:Y:S01]  /*4e10*/  LDC.64 R10, c[0x0][0xb18] ;  /* 0x0002c600ff0a7b82 */ /* 0x000e620000000a00 */
[----:B------:R-:W-:Y:S01]  /*4e20*/  PRMT R0, RZ, 0x654, R0 ;  /* 0x00000654ff007816 */ /* 0x000fe20000000000 */
[----:B------:R-:W-:Y:S01]  /*4e30*/  @!PT LDS RZ, [RZ] ;  /* 0x00000000fffff984 */ /* 0x000fe20000000800 */
[----:B------:R-:W-:Y:S01]  /*4e40*/  @!PT LDS RZ, [RZ] ;  /* 0x00000000fffff984 */ /* 0x000fe20000000800 */
[----:B------:R-:W-:Y:S01]  /*4e50*/  @!PT LDS RZ, [RZ] ;  /* 0x00000000fffff984 */ /* 0x000fe20000000800 */
[----:B------:R-:W-:Y:S01]  /*4e60*/  @!PT LDS RZ, [RZ] ;  /* 0x00000000fffff984 */ /* 0x000fe20000000800 */
[----:B------:R2:W-:Y:S06]  /*4e70*/  MEMBAR.ALL.CTA ;  /* 0x0000000000007992 */ /* 0x0005ec0000008000 */
[----:B--2---:R-:W2:Y:S01]  /*4e80*/  FENCE.VIEW.ASYNC.S ;  /* 0x00000000000073c6 */ /* 0x004ea20000000000 */
[----:B------:R-:W1:Y:S08]  /*4e90*/  @!P1 LDC R14, c[0x0][0xb20] ;  /* 0x0002c800ff0e9b82 */ /* 0x000e700000000800 */
[----:B------:R-:W1:Y:S01]  /*4ea0*/  @!P1 LDC R9, c[0x0][0xb0c] ;  /* 0x0002c300ff099b82 */ /* 0x000e620000000800 */
[----:B--2---:R2:W-:Y:S01]  /*4eb0*/  SYNCS.ARRIVE.TRANS64.RED.A1T0 RZ, [R0+URZ], RZ ;  /* 0x000000ff00ff79a7 */ /* 0x0045e200081004ff */
[----:B---3--:R-:W-:Y:S04]  /*4ec0*/  LOP3.LUT P4, RZ, R18, 0x1, RZ, 0xc0, !PT ;  /* 0x0000000112ff7812 */ /* 0x008fe8000788c0ff */
[----:B------:R-:W-:Y:S09]  /*4ed0*/  P2R R198, PR, RZ, 0x10 ;  /* 0x00000010ffc67803 */ /* 0x000ff20000000000 */
[----:B------:R-:W-:Y:S02]  /*4ee0*/  @P4 MOV R77, R16 ;  /* 0x00000010004d4202 */ /* 0x000fe40000000f00 */
[----:B------:R-:W-:Y:S01]  /*4ef0*/  @P4 LOP3.LUT R75, R17, 0xffff, RZ, 0xc0, !PT ;  /* 0x0000ffff114b4812 */ /* 0x000fe200078ec0ff */
[----:B--2-4-:R-:W-:Y:S06]  /*4f00*/  @!P0 BRA `(.L_x_89) ;  /* 0x0000000000a48947 */ /* 0x014fec0003800000 */
[----:B------:R-:W-:Y:S01]  /*4f10*/  IMAD.HI.U32 R23, R182, R71, RZ ;  /* 0x00000047b6177227 */ /* 0x000fe200078e00ff */
[----:B------:R-:W-:Y:S02]  /*4f20*/  ISETP.NE.AND P0, PT, R70, 0x1, PT ;  /* 0x000000014600780c */ /* 0x000fe40003f05270 */
[----:B------:R-:W-:Y:S01]  /*4f30*/  ISETP.NE.AND P2, PT, R72, 0x1, PT ;  /* 0x000000014800780c */ /* 0x000fe20003f45270 */
[----:B------:R-:W-:Y:S01]  /*4f40*/  IMAD.HI.U32 R22, R181, R172, RZ ;  /* 0x000000acb5167227 */ /* 0x000fe200078e00ff */
[----:B------:R-:W-:Y:S02]  /*4f50*/  SHF.R.U32.HI R23, RZ, R178, R23 ;  /* 0x000000b2ff177219 */ /* 0x000fe40000011617 */
[----:B------:R-:W-:Y:S01]  /*4f60*/  ISETP.NE.AND P3, PT, R74, 0x1, PT ;  /* 0x000000014a00780c */ /* 0x000fe20003f65270 */
[----:B------:R-:W-:Y:S01]  /*4f70*/  IMAD.HI.U32 R26, R77, R172, RZ ;  /* 0x000000ac4d1a7227 */ /* 0x000fe200078e00ff */
[----:B------:R-:W-:Y:S02]  /*4f80*/  SHF.R.U32.HI R22, RZ, R173, R22 ;  /* 0x000000adff167219 */ /* 0x000fe40000011616 */
[----:B------:R-:W-:Y:S01]  /*4f90*/  SEL R3, R182, R23, !P0 ;  /* 0x00000017b6037207 */ /* 0x000fe20004000000 */
[----:B------:R-:W-:Y:S01]  /*4fa0*/  IMAD.HI.U32 R23, R75, R71, RZ ;  /* 0x000000474b177227 */ /* 0x000fe200078e00ff */
[----:B------:R-:W-:Y:S02]  /*4fb0*/  SEL R7, R181, R22, !P3 ;  /* 0x00000016b5077207 */ /* 0x000fe40005800000 */
[----:B------:R-:W-:Y:S01]  /*4fc0*/  SHF.R.U32.HI R26, RZ, R173, R26 ;  /* 0x000000adff1a7219 */ /* 0x000fe2000001161a */
[-C--:B------:R-:W-:Y:S04]  /*4fd0*/  IMAD.HI.U32 R22, R3, R68.reuse, RZ ;  /* 0x0000004403167227 */ /* 0x080fe800078e00ff */
[----:B------:R-:W-:Y:S01]  /*4fe0*/  IMAD.HI.U32 R24, R7, R68, RZ ;  /* 0x0000004407187227 */ /* 0x000fe200078e00ff */
[-C--:B------:R-:W-:Y:S02]  /*4ff0*/  @P2 SHF.R.U32.HI R3, RZ, R69.reuse, R22 ;  /* 0x00000045ff032219 */ /* 0x080fe40000011616 */
[----:B------:R-:W-:Y:S02]  /*5000*/  SHF.R.U32.HI R22, RZ, R178, R23 ;  /* 0x000000b2ff167219 */ /* 0x000fe40000011617 */
[----:B------:R-:W-:Y:S01]  /*5010*/  @P2 SHF.R.U32.HI R7, RZ, R69, R24 ;  /* 0x00000045ff072219 */ /* 0x000fe20000011618 */
[C---:B------:R-:W-:Y:S01]  /*5020*/  IMAD R2, R72.reuse, R3, RZ ;  /* 0x0000000348027224 */ /* 0x040fe200078e02ff */
[----:B------:R-:W-:Y:S02]  /*5030*/  SEL R5, R75, R22, !P0 ;  /* 0x000000164b057207 */ /* 0x000fe40004000000 */
[----:B------:R-:W-:Y:S01]  /*5040*/  SEL R3, R77, R26, !P3 ;  /* 0x0000001a4d037207 */ /* 0x000fe20005800000 */
[----:B------:R-:W-:Y:S01]  /*5050*/  IMAD R4, R72, R7, RZ ;  /* 0x0000000748047224 */ /* 0x000fe200078e02ff */
[C---:B------:R-:W-:Y:S01]  /*5060*/  ISETP.GE.AND P0, PT, R5.reuse, R2, PT ;  /* 0x000000020500720c */ /* 0x040fe20003f06270 */
[----:B------:R-:W-:Y:S03]  /*5070*/  IMAD.HI.U32 R6, R5, R68, RZ ;  /* 0x0000004405067227 */ /* 0x000fe600078e00ff */
[----:B------:R-:W-:Y:S01]  /*5080*/  ISETP.GE.OR P0, PT, R3, R4, P0 ;  /* 0x000000040300720c */ /* 0x000fe20000706670 */
[----:B------:R-:W-:Y:S01]  /*5090*/  IMAD.MOV R4, RZ, RZ, -R3 ;  /* 0x000000ffff047224 */ /* 0x000fe200078e0a03 */
[-C--:B------:R-:W-:Y:S03]  /*50a0*/  SHF.R.U32.HI R6, RZ, R69.reuse, R6 ;  /* 0x00000045ff067219 */ /* 0x080fe60000011606 */
[----:B------:R-:W-:Y:S01]  /*50b0*/  IMAD R77, R74, R4, R77 ;  /* 0x000000044a4d7224 */ /* 0x000fe200078e024d */
[----:B------:R-:W-:Y:S05]  /*50c0*/  SEL R15, R5, R6, !P2 ;  /* 0x00000006050f7207 */ /* 0x000fea0005000000 */
[----:B------:R-:W-:Y:S02]  /*50d0*/  IMAD.MOV R6, RZ, RZ, -R15 ;  /* 0x000000ffff067224 */ /* 0x000fe400078e0a0f */
[C---:B------:R-:W-:Y:S04]  /*50e0*/  @!P0 IMAD.HI.U32 R2, R3.reuse, R68, RZ ;  /* 0x0000004403028227 */ /* 0x040fe800078e00ff */
[----:B------:R-:W-:Y:S01]  /*50f0*/  IMAD R6, R72, R6, R5 ;  /* 0x0000000648067224 */ /* 0x000fe200078e0205 */
[----:B------:R-:W-:Y:S04]  /*5100*/  @!P0 SHF.R.U32.HI R2, RZ, R69, R2 ;  /* 0x00000045ff028219 */ /* 0x000fe80000011602 */
[----:B------:R-:W-:Y:S02]  /*5110*/  @!P0 SEL R0, R3, R2, !P2 ;  /* 0x0000000203008207 */ /* 0x000fe40005000000 */
[----:B------:R-:W-:Y:S02]  /*5120*/  IADD3 R2, PT, PT, -R5, RZ, RZ ;  /* 0x000000ff05027210 */ /* 0x000fe40007ffe1ff */
[----:B------:R-:W-:Y:S01]  /*5130*/  @!P0 IADD3 R8, PT, PT, R15, -R0, RZ ;  /* 0x800000000f088210 */ /* 0x000fe20007ffe0ff */
[----:B------:R-:W-:Y:S02]  /*5140*/  @!P0 IMAD R0, R7, R6, R0 ;  /* 0x0000000607008224 */ /* 0x000fe400078e0200 */
[----:B------:R-:W-:Y:S02]  /*5150*/  IMAD R75, R70, R2, R75 ;  /* 0x00000002464b7224 */ /* 0x000fe400078e024b */
[----:B------:R-:W-:Y:S02]  /*5160*/  @!P0 IMAD R5, R8, R72, R3 ;  /* 0x0000004808058224 */ /* 0x000fe400078e0203 */
[----:B------:R-:W-:Y:S04]  /*5170*/  @!P0 IMAD.MOV.U32 R3, RZ, RZ, R0 ;  /* 0x000000ffff038224 */ /* 0x000fe800078e0000 */
[----:B------:R-:W-:Y:S02]  /*5180*/  IMAD R77, R3, R74, R77 ;  /* 0x0000004a034d7224 */ /* 0x000fe400078e024d */
[----:B------:R-:W-:Y:S07]  /*5190*/  IMAD R75, R5, R70, R75 ;  /* 0x00000046054b7224 */ /* 0x000fee00078e024b */
.L_x_89:
[----:B-1----:R-:W-:Y:S01]  /*51a0*/  @!P1 ISETP.NE.AND P0, PT, R10, 0x1, PT ;  /* 0x000000010a00980c */ /* 0x002fe20003f05270 */
[----:B------:R-:W-:Y:S01]  /*51b0*/  @!P1 IMAD.HI.U32 R0, R77, R12, RZ ;  /* 0x0000000c4d009227 */ /* 0x000fe200078e00ff */
[----:B------:R-:W-:Y:S01]  /*51c0*/  @!P1 ISETP.NE.AND P2, PT, R9, 0x1, PT ;  /* 0x000000010900980c */ /* 0x000fe20003f45270 */
[----:B------:R-:W-:Y:S01]  /*51d0*/  ULOP3.LUT UP0, URZ, UR46, 0x1b0, URZ, 0xc0, !UPT ;  /* 0x000001b02eff7892 */ /* 0x000fe2000f80c0ff */
[----:B------:R-:W-:Y:S01]  /*51e0*/  R2UR UR42, R21 ;  /* 0x00000000152a72ca */ /* 0x000fe200000e0000 */
[----:B------:R-:W-:Y:S01]  /*51f0*/  @!P1 IMAD.HI.U32 R3, R75, R11, RZ ;  /* 0x0000000b4b039227 */ /* 0x000fe200078e00ff */
[----:B------:R-:W-:Y:S02]  /*5200*/  @!P1 SHF.R.U32.HI R0, RZ, R13, R0 ;  /* 0x0000000dff009219 */ /* 0x000fe40000011600 */
[----:B------:R-:W-:Y:S01]  /*5210*/  R2UR UR41, R20 ;  /* 0x00000000142972ca */ /* 0x000fe200000e0000 */
[----:B------:R-:W-:Y:S01]  /*5220*/  VIADD R199, R199, 0x1 ;  /* 0x00000001c7c77836 */ /* 0x000fe20000000000 */
[----:B------:R-:W-:Y:S02]  /*5230*/  @!P1 SHF.R.U32.HI R2, RZ, R14, R3 ;  /* 0x0000000eff029219 */ /* 0x000fe40000011603 */
[----:B------:R-:W-:Y:S02]  /*5240*/  @!P1 SEL R3, R77, R0, !P2 ;  /* 0x000000004d039207 */ /* 0x000fe40005000000 */
[----:B------:R-:W-:Y:S02]  /*5250*/  @!P1 SEL R2, R75, R2, !P0 ;  /* 0x000000024b029207 */ /* 0x000fe40004000000 */
[----:B------:R-:W-:Y:S01]  /*5260*/  @P4 SHF.R.U32.HI R183, RZ, 0x10, R17 ;  /* 0x00000010ffb74819 */ /* 0x000fe20000011611 */
[----:B------:R-:W-:Y:S02]  /*5270*/  USHF.L.U32 UR42, UR42, 0x7, URZ ;  /* 0x000000072a2a7899 */ /* 0x000fe400080006ff */
[----:B------:R-:W-:Y:S02]  /*5280*/  @!P1 IMAD.IADD R0, R2, 0x1, -R3 ;  /* 0x0000000102009824 */ /* 0x000fe400078e0a03 */
[----:B------:R-:W-:Y:S01]  /*5290*/  @!P1 IMAD.IADD R2, R3, 0x1, -R2 ;  /* 0x0000000103029824 */ /* 0x000fe200078e0a02 */
[----:B------:R-:W-:Y:S01]  /*52a0*/  USHF.L.U32 UR41, UR41, 0x7, URZ ;  /* 0x0000000729297899 */ /* 0x000fe200080006ff */
[----:B------:R-:W-:Y:S02]  /*52b0*/  @!P1 IMAD R77, R0, R9, R77 ;  /* 0x00000009004d9224 */ /* 0x000fe400078e024d */
[----:B------:R-:W-:Y:S01]  /*52c0*/  @!P1 IMAD R75, R2, R10, R75 ;  /* 0x0000000a024b9224 */ /* 0x000fe200078e024b */
[----:B------:R-:W-:Y:S08]  /*52d0*/  BRA.U !UP0, `(.L_x_90) ;  /* 0x0000000108407547 */ /* 0x000ff0000b800000 */
[----:B------:R-:W1:Y:S01]  /*52e0*/  LDCU.64 UR8, c[0x4][0x80] ;  /* 0x01001000ff0877ac */ /* 0x000e620008000a00 */
[----:B------:R-:W-:Y:S01]  /*52f0*/  MOV R3, 0x0 ;  /* 0x0000000000037802 */ /* 0x000fe20000000f00 */
[----:B------:R-:W-:Y:S02]  /*5300*/  HFMA2 R12, -RZ, RZ, 0, 5.9604644775390625e-08 ;  /* 0x00000001ff0c7431 */ /* 0x000fe400000001ff */
[----:B------:R-:W-:Y:S02]  /*5310*/  IMAD.MOV.U32 R8, RZ, RZ, 0x70 ;  /* 0x00000070ff087424 */ /* 0x000fe400078e00ff */
[----:B------:R-:W-:Y:S01]  /*5320*/  IMAD.MOV.U32 R13, RZ, RZ, RZ ;  /* 0x000000ffff0d7224 */ /* 0x000fe200078e00ff */
[----:B------:R-:W2:Y:S01]  /*5330*/  LDCU.64 UR6, c[0x4][0x88] ;  /* 0x01001100ff0677ac */ /* 0x000ea20008000a00 */
[----:B------:R-:W3:Y:S01]  /*5340*/  LDC.64 R2, c[0x4][R3] ;  /* 0x0100000003027b82 */ /* 0x000ee20000000a00 */
[----:B------:R-:W4:Y:S01]  /*5350*/  LDCU.64 UR4, c[0x4][0x8] ;  /* 0x01000100ff0477ac */ /* 0x000f220008000a00 */
[----:B-1----:R-:W-:Y:S01]  /*5360*/  MOV R5, UR9 ;  /* 0x0000000900057c02 */ /* 0x002fe20008000f00 */
[----:B------:R-:W-:Y:S01]  /*5370*/  IMAD.U32 R4, RZ, RZ, UR8 ;  /* 0x00000008ff047e24 */ /* 0x000fe2000f8e00ff */
[----:B--2---:R-:W-:Y:S01]  /*5380*/  MOV R7, UR7 ;  /* 0x0000000700077c02 */ /* 0x004fe20008000f00 */
[----:B------:R-:W-:Y:S01]  /*5390*/  IMAD.U32 R6, RZ, RZ, UR6 ;  /* 0x00000006ff067e24 */ /* 0x000fe2000f8e00ff */
[----:B----4-:R-:W-:Y:S01]  /*53a0*/  MOV R11, UR5 ;  /* 0x00000005000b7c02 */ /* 0x010fe20008000f00 */
[----:B------:R-:W-:Y:S02]  /*53b0*/  IMAD.U32 R10, RZ, RZ, UR4 ;  /* 0x00000004ff0a7e24 */ /* 0x000fe4000f8e00ff */
[----:B------:R-:W-:Y:S07]  /*53c0*/  LEPC R20, `(.L_x_90) ;  /* 0x000000001014794e */ /* 0x000fee0000000000 */
[----:B---3-5:R-:W-:Y:S05]  /*53d0*/  CALL.ABS.NOINC R2 ;  /* 0x0000000002007343 */ /* 0x028fea0003c00000 */
.L_x_90:
[----:B------:R-:W-:Y:S01]  /*53e0*/  LOP3.LUT P0, RZ, R196, 0x1b0, RZ, 0xc0, !PT ;  /* 0x000001b0c4ff7812 */ /* 0x000fe2000780c0ff */
[----:B------:R-:W-:Y:S11]  /*53f0*/  BSSY.RECONVERGENT B6, `(.L_x_91) ;  /* 0x0000013000067945 */ /* 0x000ff60003800200 */
[----:B------:R-:W-:Y:S01]  /*5400*/  @!UPT UIADD3 URZ, UPT, UPT, URZ, URZ, URZ ;  /* 0x000000fffffff290 */ /* 0x000fe2000fffe0ff */
[----:B------:R-:W-:Y:S05]  /*5410*/  @!P0 BRA `(.L_x_92) ;  /* 0x0000000000408947 */ /* 0x000fea0003800000 */
        /* <DEDUP_REMOVED lines=16> */
.L_x_92:
[----:B------:R-:W-:Y:S05]  /*5520*/  BSYNC.RECONVERGENT B6 ;  /* 0x0000000000067941 */ /* 0x000fea0003800200 */
.L_x_91:
[----:B------:R-:W-:Y:S02]  /*5530*/  ISETP.NE.U32.AND P4, PT, R170, RZ, PT ;  /* 0x000000ffaa00720c */ /* 0x000fe40003f85070 */
[----:B------:R-:W-:Y:S02]  /*5540*/  ISETP.NE.U32.AND P1, PT, R166, RZ, PT ;  /* 0x000000ffa600720c */ /* 0x000fe40003f25070 */
[----:B------:R-:W-:Y:S02]  /*5550*/  ISETP.NE.AND.EX P4, PT, R171, RZ, PT, P4 ;  /* 0x000000ffab00720c */ /* 0x000fe40003f85340 */
[----:B------:R-:W-:Y:S02]  /*5560*/  PLOP3.LUT P0, PT, PT, PT, PT, 0x8, 0x80 ;  /* 0x000000000080781c */ /* 0x000fe40003f0e170 */
[----:B------:R-:W-:Y:S02]  /*5570*/  ISETP.NE.AND.EX P1, PT, R167, RZ, PT, P1 ;  /* 0x000000ffa700720c */ /* 0x000fe40003f25310 */
[----:B------:R-:W-:Y:S02]  /*5580*/  P2R R184, PR, RZ, 0x1 ;  /* 0x00000001ffb87803 */ /* 0x000fe40000000000 */
[----:B------:R-:W-:Y:S05]  /*5590*/  LEA R0, R189, UR47, 0x3 ;  /* 0x0000002fbd007c11 */ /* 0x000fea000f8e18ff */
[----:B------:R-:W-:Y:S05]  /*55a0*/  @!P4 BRA `(.L_x_93) ;  /* 0x00000000002cc947 */ /* 0x000fea0003800000 */
[----:B------:R-:W-:Y:S01]  /*55b0*/  ISETP.NE.U32.AND P0, PT, R168, RZ, PT ;  /* 0x000000ffa800720c */ /* 0x000fe20003f05070 */
[----:B------:R-:W-:Y:S03]  /*55c0*/  IMAD.MOV.U32 R175, RZ, RZ, 0x1 ;  /* 0x00000001ffaf7424 */ /* 0x000fe600078e00ff */
[----:B------:R-:W-:Y:S11]  /*55d0*/  ISETP.NE.AND.EX P0, PT, R169, RZ, PT, P0 ;  /* 0x000000ffa900720c */ /* 0x000ff60003f05300 */
[----:B------:R-:W-:Y:S02]  /*55e0*/  @!UPT UIADD3 URZ, UPT, UPT, URZ, URZ, URZ ;  /* 0x000000fffffff290 */ /* 0x000fe4000fffe0ff */
[----:B------:R-:W1:Y:S01]  /*55f0*/  @P0 LDC.64 R4, c[0x0][0x888] ;  /* 0x00022200ff040b82 */ /* 0x000e620000000a00 */
[----:B------:R-:W-:Y:S04]  /*5600*/  @P0 IMAD R2, R170, UR36, RZ ;  /* 0x00000024aa020c24 */ /* 0x000fe8000f8e02ff */
[----:B-1----:R-:W-:Y:S04]  /*5610*/  @P0 IMAD.WIDE R4, R2, 0x4, R4 ;  /* 0x0000000402040825 */ /* 0x002fe800078e0204 */
[----:B------:R-:W-:Y:S01]  /*5620*/  HFMA2 R2, -RZ, RZ, 0, 5.9604644775390625e-08 ;  /* 0x00000001ff027431 */ /* 0x000fe200000001ff */
[----:B-----5:R1:W5:Y:S04]  /*5630*/  @P0 LDG.E R81, desc[UR44][R4.64] ;  /* 0x0000002c04510981 */ /* 0x020368000c1e1900 */
[----:B------:R-:W-:Y:S01]  /*5640*/  @!P0 PRMT R175, R2, 0x7610, R175 ;  /* 0x0000761002af8816 */ /* 0x000fe200000000af */
[----:B-1----:R-:W2:Y:S06]  /*5650*/  @!P0 LDC R81, c[0x0][0x880] ;  /* 0x00022000ff518b82 */ /* 0x002eac0000000800 */
.L_x_93:
[----:B------:R-:W-:Y:S05]  /*5660*/  @!P1 BRA `(.L_x_94) ;  /* 0x0000000000209947 */ /* 0x000fea0003800000 */
[----:B------:R-:W-:Y:S04]  /*5670*/  ISETP.NE.U32.AND P0, PT, R164, RZ, PT ;  /* 0x000000ffa400720c */ /* 0x000fe80003f05070 */
[----:B------:R-:W-:Y:S11]  /*5680*/  ISETP.NE.AND.EX P0, PT, R165, RZ, PT, P0 ;  /* 0x000000ffa500720c */ /* 0x000ff60003f05300 */
[----:B------:R-:W-:Y:S02]  /*5690*/  @!UPT UIADD3 URZ, UPT, UPT, URZ, URZ, URZ ;  /* 0x000000fffffff290 */ /* 0x000fe4000fffe0ff */
[----:B------:R-:W1:Y:S01]  /*56a0*/  @P0 LDC.64 R4, c[0x0][0x8a8] ;  /* 0x00022a00ff040b82 */ /* 0x000e620000000a00 */
[----:B------:R-:W-:Y:S04]  /*56b0*/  @P0 IMAD R2, R166, UR36, RZ ;  /* 0x00000024a6020c24 */ /* 0x000fe8000f8e02ff */
[----:B-1----:R-:W-:Y:S05]  /*56c0*/  @P0 IMAD.WIDE R4, R2, 0x4, R4 ;  /* 0x0000000402040825 */ /* 0x002fea00078e0204 */
[----:B-----5:R1:W5:Y:S02]  /*56d0*/  @P0 LDG.E R78, desc[UR44][R4.64] ;  /* 0x0000002c044e0981 */ /* 0x020364000c1e1900 */
[----:B-1----:R-:W3:Y:S02]  /*56e0*/  @!P0 LDC R78, c[0x0][0x8a0] ;  /* 0x00022800ff4e8b82 */ /* 0x002ee40000000800 */
.L_x_94:
[----:B------:R-:W-:Y:S01]  /*56f0*/  UISETP.NE.AND UP0, UPT, UR48, URZ, UPT ;  /* 0x000000ff3000728c */ /* 0x000fe2000bf05270 */
[----:B------:R-:W-:Y:S08]  /*5700*/  ISETP.NE.AND P6, PT, R184, RZ, PT ;  /* 0x000000ffb800720c */ /* 0x000ff00003fc5270 */
[----:B------:R-:W-:Y:S05]  /*5710*/  BRA.U !UP0, `(.L_x_95) ;  /* 0x0000000108407547 */ /* 0x000fea000b800000 */
[----:B------:R-:W-:Y:S02]  /*5720*/  ISETP.NE.U32.AND P0, PT, R170, RZ, PT ;  /* 0x000000ffaa00720c */ /* 0x000fe40003f05070 */
[----:B------:R-:W-:Y:S02]  /*5730*/  PLOP3.LUT P1, PT, PT, PT, PT, 0x80, 0x8 ;  /* 0x000000000008781c */ /* 0x000fe40003f2f070 */
[----:B------:R-:W-:Y:S11]  /*5740*/  ISETP.NE.AND.EX P0, PT, R171, RZ, PT, P0 ;  /* 0x000000ffab00720c */ /* 0x000ff60003f05300 */
[----:B------:R-:W-:Y:S02]  /*5750*/  @!UPT UIADD3 URZ, UPT, UPT, URZ, URZ, URZ ;  /* 0x000000fffffff290 */ /* 0x000fe4000fffe0ff */
[----:B------:R-:W-:Y:S01]  /*5760*/  @P0 LOP3.LUT P2, RZ, R175, 0xff, RZ, 0xc0, !PT ;  /* 0x000000ffafff0812 */ /* 0x000fe2000784c0ff */
[----:B------:R-:W1:Y:S01]  /*5770*/  @P0 LDC.64 R2, c[0x0][0x888] ;  /* 0x00022200ff020b82 */ /* 0x000e620000000a00 */
[C---:B--2--5:R-:W-:Y:S02]  /*5780*/  @!P0 FSETP.EQ.AND P6, PT, R81.reuse, RZ, PT ;  /* 0x000000ff5100820b */ /* 0x064fe40003fc2000 */
[----:B------:R-:W-:Y:S02]  /*5790*/  @P0 PLOP3.LUT P1, PT, P2, PT, PT, 0x80, 0x8 ;  /* 0x000000000008081c */ /* 0x000fe4000172f070 */
[----:B------:R-:W-:Y:S02]  /*57a0*/  @P0 FSETP.NEU.AND P2, PT, R81, RZ, PT ;  /* 0x000000ff5100020b */ /* 0x000fe40003f4d000 */
[----:B-1----:R-:W-:Y:S02]  /*57b0*/  @P0 ISETP.NE.U32.AND P3, PT, R2, RZ, PT ;  /* 0x000000ff0200020c */ /* 0x002fe40003f65070 */
[----:B------:R-:W-:Y:S02]  /*57c0*/  @P0 SEL R2, RZ, 0xffffffff, P2 ;  /* 0xffffffffff020807 */ /* 0x000fe40001000000 */
[----:B------:R-:W-:Y:S05]  /*57d0*/  @P0 ISETP.NE.AND.EX P3, PT, R3, RZ, PT, P3 ;  /* 0x000000ff0300020c */ /* 0x000fea0003f65330 */
[----:B------:R-:W-:Y:S04]  /*57e0*/  @!P1 SEL R2, RZ, 0xffffffff, P3 ;  /* 0xffffffffff029807 */ /* 0x000fe80001800000 */
[----:B------:R-:W-:Y:S04]  /*57f0*/  @P0 LOP3.LUT R2, R2, 0x1, RZ, 0xc0, !PT ;  /* 0x0000000102020812 */ /* 0x000fe800078ec0ff */
[----:B------:R-:W-:Y:S04]  /*5800*/  @P0 ISETP.EQ.U32.AND P6, PT, R2, 0x1, PT ;  /* 0x000000010200080c */ /* 0x000fe80003fc2070 */
[----:B------:R-:W-:Y:S09]  /*5810*/  P2R R184, PR, RZ, 0x40 ;  /* 0x00000040ffb87803 */ /* 0x000ff20000000000 */
.L_x_95:
[----:B------:R-:W-:Y:S01]  /*5820*/  @!P6 SHF.L.U32 R5, R188, 0x1f, RZ ;  /* 0x0000001fbc05e819 */ /* 0x000fe200000006ff */
[----:B------:R-:W-:Y:S01]  /*5830*/  BSSY B1, `(.L_x_96) ;  /* 0x0000042000017945 */ /* 0x000fe20003800000 */
[C---:B------:R-:W-:Y:S01]  /*5840*/  LEA R211, R76.reuse, UR47, 0x3 ;  /* 0x0000002f4cd37c11 */ /* 0x040fe2000f8e18ff */
[----:B------:R-:W-:Y:S01]  /*5850*/  IMAD.MOV.U32 R212, RZ, RZ, 0x1 ;  /* 0x00000001ffd47424 */ /* 0x000fe200078e00ff */
[----:B------:R-:W1:Y:S01]  /*5860*/  @!P6 SYNCS.PHASECHK.TRANS64.TRYWAIT P1, [R0+URZ+0xc0], R5 ;  /* 0x0000c0050000e5a7 */ /* 0x000e6200080211ff */
[----:B------:R-:W-:Y:S01]  /*5870*/  SHF.L.U32 R2, R191, 0x1f, RZ ;  /* 0x0000001fbf027819 */ /* 0x000fe200000006ff */
[----:B------:R-:W-:Y:S01]  /*5880*/  IMAD R80, R76, 0x80, R79 ;  /* 0x000000804c507824 */ /* 0x000fe200078e024f */
[----:B------:R-:W-:Y:S02]  /*5890*/  ISETP.NE.U32.AND P2, PT, RZ, UR38, PT ;  /* 0x00000026ff007c0c */ /* 0x000fe4000bf45070 */
[----:B------:R-:W-:Y:S02]  /*58a0*/  CS2R R162, SRZ ;  /* 0x0000000000a27805 */ /* 0x000fe4000001ff00 */
[----:B--2--5:R-:W-:Y:S02]  /*58b0*/  FSETP.NEU.AND P3, PT, R81, RZ, PT ;  /* 0x000000ff5100720b */ /* 0x024fe40003f6d000 */
[----:B------:R-:W-:Y:S02]  /*58c0*/  CS2R R160, SRZ ;  /* 0x0000000000a07805 */ /* 0x000fe4000001ff00 */
[----:B------:R-:W-:Y:S02]  /*58d0*/  ISETP.NE.AND.EX P2, PT, RZ, UR39, PT, P2 ;  /* 0x00000027ff007c0c */ /* 0x000fe4000bf45320 */
[----:B------:R-:W-:Y:S02]  /*58e0*/  CS2R R158, SRZ ;  /* 0x00000000009e7805 */ /* 0x000fe4000001ff00 */
[----:B------:R-:W-:Y:S02]  /*58f0*/  SEL R3, RZ, 0xffffffff, P3 ;  /* 0xffffffffff037807 */ /* 0x000fe40001800000 */
[----:B------:R-:W-:Y:S02]  /*5900*/  CS2R R156, SRZ ;  /* 0x00000000009c7805 */ /* 0x000fe4000001ff00 */
[----:B------:R-:W-:Y:S02]  /*5910*/  SEL R4, RZ, 0xffffffff, P2 ;  /* 0xffffffffff047807 */ /* 0x000fe40001000000 */
[----:B------:R-:W-:Y:S02]  /*5920*/  CS2R R154, SRZ ;  /* 0x00000000009a7805 */ /* 0x000fe4000001ff00 */
[----:B------:R-:W-:Y:S02]  /*5930*/  LOP3.LUT P2, RZ, R175, 0xff, RZ, 0xc0, !PT ;  /* 0x000000ffafff7812 */ /* 0x000fe4000784c0ff */
[----:B------:R-:W-:Y:S02]  /*5940*/  CS2R R152, SRZ ;  /* 0x0000000000987805 */ /* 0x000fe4000001ff00 */
[----:B------:R-:W-:Y:S01]  /*5950*/  CS2R R150, SRZ ;  /* 0x0000000000967805 */ /* 0x000fe2000001ff00 */
[----:B------:R2:W4:Y:S01]  /*5960*/  SYNCS.PHASECHK.TRANS64.TRYWAIT P0, [R211+URZ+0x110], R2 ;  /* 0x00011002d30075a7 */ /* 0x00052200080011ff */
[----:B------:R-:W-:Y:S02]  /*5970*/  @P4 SEL R3, R4, R3, !P2 ;  /* 0x0000000304034207 */ /* 0x000fe40005000000 */
[----:B------:R-:W-:Y:S02]  /*5980*/  CS2R R148, SRZ ;  /* 0x0000000000947805 */ /* 0x000fe4000001ff00 */
[----:B------:R-:W-:Y:S04]  /*5990*/  LOP3.LUT R3, R3, 0x1, RZ, 0xc0, !PT ;  /* 0x0000000103037812 */ /* 0x000fe800078ec0ff */
[----:B------:R-:W-:Y:S04]  /*59a0*/  ISETP.NE.U32.AND P5, PT, R3, 0x1, PT ;  /* 0x000000010300780c */ /* 0x000fe80003fa5070 */
[----:B------:R-:W-:Y:S02]  /*59b0*/  P2R R213, PR, RZ, 0x20 ;  /* 0x00000020ffd57803 */ /* 0x000fe40000000000 */
[----:B-1----:R-:W-:Y:S01]  /*59c0*/  @!P6 SEL R212, RZ, 0x1, !P1 ;  /* 0x00000001ffd4e807 */ /* 0x002fe20004800000 */
[----:B--2---:R-:W-:Y:S06]  /*59d0*/  @P6 BRA `(.L_x_97) ;  /* 0x00000000009c6947 */ /* 0x004fec0003800000 */
[----:B------:R-:W-:Y:S01]  /*59e0*/  @P5 IMAD R6, R189, 0x2000, R194 ;  /* 0x00002000bd065824 */ /* 0x000fe200078e02c2 */
[----:B------:R-:W-:Y:S01]  /*59f0*/  ISETP.NE.AND P1, PT, R212, RZ, PT ;  /* 0x000000ffd400720c */ /* 0x000fe20003f25270 */
[----:B------:R-:W-:Y:S01]  /*5a00*/  BSSY B0, `(.L_x_98) ;  /* 0x0000010000007945 */ /* 0x000fe20003800000 */
[----:B------:R-:W-:Y:S01]  /*5a10*/  CS2R R150, SRZ ;  /* 0x0000000000967805 */ /* 0x000fe2000001ff00 */
[--C-:B------:R-:W-:Y:S01]  /*5a20*/  @P5 IMAD R7, R195, -0x10, R6.reuse ;  /* 0xfffffff0c3075824 */ /* 0x100fe200078e0206 */
[----:B------:R-:W-:Y:S01]  /*5a30*/  CS2R R148, SRZ ;  /* 0x0000000000947805 */ /* 0x000fe2000001ff00 */
[----:B------:R-:W-:Y:S01]  /*5a40*/  @P5 IMAD R5, R193, -0x10, R6 ;  /* 0xfffffff0c1055824 */ /* 0x000fe200078e0206 */
[----:B------:R-:W-:Y:S01]  /*5a50*/  CS2R R158, SRZ ;  /* 0x00000000009e7805 */ /* 0x000fe2000001ff00 */
[----:B------:R-:W-:Y:S01]  /*5a60*/  @P5 IMAD R4, R192, 0x10, R7 ;  /* 0x00000010c0045824 */ /* 0x000fe200078e0207 */
[----:B------:R-:W-:Y:S02]  /*5a70*/  CS2R R156, SRZ ;  /* 0x00000000009c7805 */ /* 0x000fe4000001ff00 */
[----:B------:R-:W-:Y:S02]  /*5a80*/  CS2R R154, SRZ ;  /* 0x00000000009a7805 */ /* 0x000fe4000001ff00 */
[----:B------:R-:W-:Y:S02]  /*5a90*/  CS2R R152, SRZ ;  /* 0x0000000000987805 */ /* 0x000fe4000001ff00 */
[----:B------:R-:W-:Y:S02]  /*5aa0*/  CS2R R162, SRZ ;  /* 0x0000000000a27805 */ /* 0x000fe4000001ff00 */
[----:B------:R-:W-:Y:S01]  /*5ab0*/  CS2R R160, SRZ ;  /* 0x0000000000a07805 */ /* 0x000fe2000001ff00 */
[----:B------:R-:W-:Y:S06]  /*5ac0*/  @P1 BRA `(.L_x_99) ;  /* 0x00000000000c1947 */ /* 0x000fec0003800000 */
[----:B------:R-:W-:Y:S04]  /*5ad0*/  SHF.L.U32 R3, R188, 0x1f, RZ ;  /* 0x0000001fbc037819 */ /* 0x000fe800000006ff */
[----:B------:R-:W1:Y:S02]  /*5ae0*/  SYNCS.PHASECHK.TRANS64.TRYWAIT P1, [R0+URZ+0xc0], R3 ;  /* 0x0000c003000075a7 */ /* 0x000e6400080211ff */
[----:B-1----:R-:W-:Y:S05]  /*5af0*/  @!P1 BRA `(.L_x_100) ;  /* 0x0000003400e09947 */ /* 0x002fea0003800000 */
.L_x_99:
[----:B------:R-:W-:Y:S05]  /*5b00*/  BSYNC B0 ;  /* 0x0000000000007941 */ /* 0x000fea0003800000 */
.L_x_98:
[----:B------:R-:W-:Y:S01]  /*5b10*/  ISETP.NE.AND P1, PT, R213, RZ, PT ;  /* 0x000000ffd500720c */ /* 0x000fe20003f25270 */
[----:B-1----:R-:W-:Y:S02]  /*5b20*/  VIADD R3, R0, 0xd0 ;  /* 0x000000d000037836 */ /* 0x002fe40000000000 */
[----:B------:R-:W-:Y:S02]  /*5b30*/  IMAD.U32 R0, RZ, RZ, UR37 ;  /* 0x00000025ff007e24 */ /* 0x000fe4000f8e00ff */
[----:B------:R-:W-:Y:S03]  /*5b40*/  VIADD R189, R189, 0x1 ;  /* 0x00000001bdbd7836 */ /* 0x000fe60000000000 */
[----:B------:R-:W-:Y:S05]  /*5b50*/  PRMT R0, R0, 0x654, R3 ;  /* 0x0000065400007816 */ /* 0x000fea0000000003 */
[----:B------:R1:W2:Y:S04]  /*5b60*/  @P1 LDS.128 R148, [R6] ;  /* 0x0000000006941984 */ /* 0x0002a80000000c00 */
[----:B------:R1:W1:Y:S04]  /*5b70*/  @P1 LDS.128 R156, [R5+0x20] ;  /* 0x00002000059c1984 */ /* 0x0002680000000c00 */
[----:B------:R1:W1:Y:S04]  /*5b80*/  @P1 LDS.128 R152, [R7+0x10] ;  /* 0x0000100007981984 */ /* 0x0002680000000c00 */
[----:B------:R1:W1:Y:S01]  /*5b90*/  @P1 LDS.128 R160, [R4+0x10] ;  /* 0x0000100004a01984 */ /* 0x0002620000000c00 */
[C---:B------:R-:W-:Y:S01]  /*5ba0*/  ISETP.NE.AND P1, PT, R189.reuse, 0x2, PT ;  /* 0x00000002bd00780c */ /* 0x040fe20003f25270 */
[----:B------:R-:W-:Y:S01]  /*5bb0*/  @!PT LDS RZ, [RZ] ;  /* 0x00000000fffff984 */ /* 0x000fe20000000800 */
[----:B------:R-:W-:Y:S01]  /*5bc0*/  @!PT LDS RZ, [RZ] ;  /* 0x00000000fffff984 */ /* 0x000fe20000000800 */
[----:B------:R-:W-:Y:S01]  /*5bd0*/  @!PT LDS RZ, [RZ] ;  /* 0x00000000fffff984 */ /* 0x000fe20000000800 */
[----:B------:R-:W-:Y:S01]  /*5be0*/  @!PT LDS RZ, [RZ] ;  /* 0x00000000fffff984 */ /* 0x000fe20000000800 */
[----:B------:R5:W-:Y:S06]  /*5bf0*/  MEMBAR.ALL.CTA ;  /* 0x0000000000007992 */ /* 0x000bec0000008000 */
[----:B-----5:R-:W5:Y:S01]  /*5c00*/  FENCE.VIEW.ASYNC.S ;  /* 0x00000000000073c6 */ /* 0x020f620000000000 */
[----:B------:R-:W-:Y:S02]  /*5c10*/  SEL R3, RZ, 0x1, P1 ;  /* 0x00000001ff037807 */ /* 0x000fe40000800000 */
[----:B------:R-:W-:Y:S02]  /*5c20*/  SEL R189, R189, RZ, P1 ;  /* 0x000000ffbdbd7207 */ /* 0x000fe40000800000 */
[----:B------:R-:W-:Y:S01]  /*5c30*/  LOP3.LUT R188, R188, R3, RZ, 0x3c, !PT ;  /* 0x00000003bcbc7212 */ /* 0x000fe200078e3cff */
[----:B-----5:R1:W-:Y:S06]  /*5c40*/  SYNCS.ARRIVE.TRANS64.RED.A1T0 RZ, [R0+URZ], RZ ;  /* 0x000000ff00ff79a7 */ /* 0x0203ec00081004ff */
.L_x_97:
[----:B------:R-:W-:Y:S05]  /*5c50*/  BSYNC B1 ;  /* 0x0000000000017941 */ /* 0x000fea0003800000 */
.L_x_96:
[----:B-1----:R-:W-:Y:S04]  /*5c60*/  SHF.R.U32.HI R0, RZ, 0x15, R80 ;  /* 0x00000015ff007819 */ /* 0x002fe80000011650 */
[----:B------:R-:W-:Y:S01]  /*5c70*/  LOP3.LUT P1, RZ, R0, 0x3, R177, 0x48, !PT ;  /* 0x0000000300ff7812 */ /* 0x000fe200078248b1 */
[----:B------:R-:W-:Y:S01]  /*5c80*/  @!UPT UIADD3 URZ, UPT, UPT, URZ, URZ, URZ ;  /* 0x000000fffffff290 */ /* 0x000fe2000fffe0ff */
[----:B----4-:R-:W-:Y:S11]  /*5c90*/  @P0 BRA `(.L_x_101) ;  /* 0x0000000000080947 */ /* 0x010ff60003800000 */
[----:B------:R-:W1:Y:S02]  /*5ca0*/  SYNCS.PHASECHK.TRANS64.TRYWAIT P0, [R211+URZ+0x110], R2 ;  /* 0x00011002d30075a7 */ /* 0x000e6400080011ff */
[----:B-1----:R-:W-:Y:S05]  /*5cb0*/  @!P0 BRA `(.L_x_102) ;  /* 0x0000003400848947 */ /* 0x002fea0003800000 */
.L_x_101:
[----:B------:R-:W-:Y:S04]  /*5cc0*/  BSSY.RECONVERGENT B6, `(.L_x_103) ;  /* 0x0000012000067945 */ /* 0x000fe80003800200 */
[----:B------:R-:W-:Y:S05]  /*5cd0*/  @!P1 BRA `(.L_x_104) ;  /* 0x0000000000409947 */ /* 0x000fea0003800000 */
[----:B------:R-:W4:Y:S01]  /*5ce0*/  LDCU.64 UR8, c[0x4][0x70] ;  /* 0x01000e00ff0877ac */ /* 0x000f220008000a00 */
[----:B------:R-:W-:Y:S01]  /*5cf0*/  MOV R3, 0x0 ;  /* 0x0000000000037802 */ /* 0x000fe20000000f00 */
[----:B------:R-:W-:Y:S02]  /*5d00*/  HFMA2 R12, -RZ, RZ, 0, 5.9604644775390625e-08 ;  /* 0x00000001ff0c7431 */ /* 0x000fe400000001ff */
[----:B------:R-:W-:Y:S02]  /*5d10*/  IMAD.MOV.U32 R8, RZ, RZ, 0x192 ;  /* 0x00000192ff087424 */ /* 0x000fe400078e00ff */
[----:B------:R-:W-:Y:S01]  /*5d20*/  IMAD.MOV.U32 R13, RZ, RZ, RZ ;  /* 0x000000ffff0d7224 */ /* 0x000fe200078e00ff */
[----:B------:R-:W5:Y:S01]  /*5d30*/  LDCU.64 UR6, c[0x4][0x78] ;  /* 0x01000f00ff0677ac */ /* 0x000f620008000a00 */
[----:B-1----:R-:W1:Y:S01]  /*5d40*/  LDC.64 R2, c[0x4][R3] ;  /* 0x0100000003027b82 */ /* 0x002e620000000a00 */
[----:B------:R-:W2:Y:S01]  /*5d50*/  LDCU.64 UR4, c[0x4][0x10] ;  /* 0x01000200ff0477ac */ /* 0x000ea20008000a00 */
[----:B----4-:R-:W-:Y:S01]  /*5d60*/  MOV R5, UR9 ;  /* 0x0000000900057c02 */ /* 0x010fe20008000f00 */
[----:B------:R-:W-:Y:S01]  /*5d70*/  IMAD.U32 R4, RZ, RZ, UR8 ;  /* 0x00000008ff047e24 */ /* 0x000fe2000f8e00ff */
[----:B-----5:R-:W-:Y:S01]  /*5d80*/  MOV R7, UR7 ;  /* 0x0000000700077c02 */ /* 0x020fe20008000f00 */
[----:B------:R-:W-:Y:S01]  /*5d90*/  IMAD.U32 R6, RZ, RZ, UR6 ;  /* 0x00000006ff067e24 */ /* 0x000fe2000f8e00ff */
[----:B--2---:R-:W-:Y:S01]  /*5da0*/  MOV R11, UR5 ;  /* 0x00000005000b7c02 */ /* 0x004fe20008000f00 */
[----:B------:R-:W-:Y:S02]  /*5db0*/  IMAD.U32 R10, RZ, RZ, UR4 ;  /* 0x00000004ff0a7e24 */ /* 0x000fe4000f8e00ff */
[----:B------:R-:W-:Y:S07]  /*5dc0*/  LEPC R20, `(.L_x_104) ;  /* 0x000000001014794e */ /* 0x000fee0000000000 */
[----:B-1-3--:R-:W-:Y:S05]  /*5dd0*/  CALL.ABS.NOINC R2 ;  /* 0x0000000002007343 */ /* 0x00afea0003c00000 */
.L_x_104:
[----:B------:R-:W-:Y:S05]  /*5de0*/  BSYNC.RECONVERGENT B6 ;  /* 0x0000000000067941 */ /* 0x000fea0003800200 */
.L_x_103:
[-C--:B--2---:R-:W-:Y:S01]  /*5df0*/  F2FP.F16.E4M3.UNPACK_B R83, R148.reuse ;  /* 0x00000094ff53723e */ /* 0x084fe200020006ff */
[----:B------:R-:W-:Y:S05]  /*5e00*/  WARPSYNC.ALL ;  /* 0x0000000000007948 */ /* 0x000fea0003800000 */
[----:B------:R-:W-:Y:S01]  /*5e10*/  R2UR UR4, R80 ;  /* 0x00000000500472ca */ /* 0x000fe200000e0000 */
[--C-:B------:R-:W-:Y:S01]  /*5e20*/  HADD2.F32 R82, -RZ, R83.reuse.H0_H0 ;  /* 0x20000053ff527230 */ /* 0x100fe20000004100 */
[----:B------:R-:W-:Y:S01]  /*5e30*/  F2FP.F16.E4M3.UNPACK_B R85, R148.H1 ;  /* 0x00000094ff55723e */ /* 0x000fe200030006ff */
[----:B------:R-:W-:Y:S01]  /*5e40*/  HADD2.F32 R83, -RZ, R83.H1_H1 ;  /* 0x30000053ff537230 */ /* 0x000fe20000004100 */
[-C--:B------:R-:W-:Y:S01]  /*5e50*/  F2FP.F16.E4M3.UNPACK_B R87, R149.reuse ;  /* 0x00000095ff57723e */ /* 0x080fe200020006ff */
[----:B------:R-:W-:Y:S01]  /*5e60*/  BSSY.RECONVERGENT B0, `(.L_x_105) ;  /* 0x000011d000007945 */ /* 0x000fe20003800200 */
[----:B------:R-:W-:Y:S01]  /*5e70*/  F2FP.F16.E4M3.UNPACK_B R89, R149.H1 ;  /* 0x00000095ff59723e */ /* 0x000fe200030006ff */
[----:B------:R-:W-:Y:S01]  /*5e80*/  HADD2.F32 R84, -RZ, R85.H0_H0 ;  /* 0x20000055ff547230 */ /* 0x000fe20000004100 */
[-C--:B------:R-:W-:Y:S01]  /*5e90*/  F2FP.F16.E4M3.UNPACK_B R91, R150.reuse ;  /* 0x00000096ff5b723e */ /* 0x080fe200020006ff */
[----:B------:R-:W-:Y:S01]  /*5ea0*/  HADD2.F32 R88, -RZ, R87.H1_H1 ;  /* 0x30000057ff587230 */ /* 0x000fe20000004100 */
[----:B------:R-:W-:Y:S01]  /*5eb0*/  F2FP.F16.E4M3.UNPACK_B R93, R150.H1 ;  /* 0x00000096ff5d723e */ /* 0x000fe200030006ff */
[----:B------:R-:W-:Y:S01]  /*5ec0*/  HADD2.F32 R86, -RZ, R85.H1_H1 ;  /* 0x30000055ff567230 */ /* 0x000fe20000004100 */
[-C--:B------:R-:W-:Y:S01]  /*5ed0*/  F2FP.F16.E4M3.UNPACK_B R95, R151.reuse ;  /* 0x00000097ff5f723e */ /* 0x080fe200020006ff */
[----:B------:R-:W3:Y:S01]  /*5ee0*/  LDTM.x64 R4, tmem[UR4] ;  /* 0x00000004000479ee */ /* 0x000ee20008340000 */
[----:B------:R-:W-:Y:S01]  /*5ef0*/  F2FP.F16.E4M3.UNPACK_B R97, R151.H1 ;  /* 0x00000097ff61723e */ /* 0x000fe200030006ff */
[----:B------:R-:W-:Y:S01]  /*5f00*/  HADD2.F32 R85, -RZ, R87.H0_H0 ;  /* 0x20000057ff557230 */ /* 0x000fe20000004100 */
[-C--:B------:R-:W-:Y:S01]  /*5f10*/  F2FP.F16.E4M3.UNPACK_B R99, R152.reuse ;  /* 0x00000098ff63723e */ /* 0x080fe200020006ff */
[----:B------:R-:W-:Y:S01]  /*5f20*/  HADD2.F32 R87, -RZ, R89.H0_H0 ;  /* 0x20000059ff577230 */ /* 0x000fe20000004100 */
[----:B------:R-:W-:Y:S01]  /*5f30*/  F2FP.F16.E4M3.UNPACK_B R101, R152.H1 ;  /* 0x00000098ff65723e */ /* 0x000fe200030006ff */
[----:B------:R-:W-:Y:S01]  /*5f40*/  HADD2.F32 R92, -RZ, R91.H1_H1 ;  /* 0x3000005bff5c7230 */ /* 0x000fe20000004100 */
[----:B------:R-:W-:Y:S01]  /*5f50*/  ISETP.NE.AND P6, PT, R184, RZ, PT ;  /* 0x000000ffb800720c */ /* 0x000fe20003fc5270 */
[----:B------:R-:W-:Y:S01]  /*5f60*/  HADD2.F32 R96, -RZ, R95.H1_H1 ;  /* 0x3000005fff607230 */ /* 0x000fe20000004100 */
[----:B------:R-:W-:Y:S01]  /*5f70*/  SHF.L.U32 R215, R180, 0x4, RZ ;  /* 0x00000004b4d77819 */ /* 0x000fe200000006ff */
[----:B------:R-:W-:Y:S01]  /*5f80*/  HADD2.F32 R100, -RZ, R99.H1_H1 ;  /* 0x30000063ff647230 */ /* 0x000fe20000004100 */
[----:B------:R-:W-:Y:S01]  /*5f90*/  SHF.L.U32 R223, R179, 0x4, RZ ;  /* 0x00000004b3df7819 */ /* 0x000fe200000006ff */
[----:B------:R-:W-:Y:S01]  /*5fa0*/  HADD2.F32 R90, -RZ, R89.H1_H1 ;  /* 0x30000059ff5a7230 */ /* 0x000fe20000004100 */
[C---:B------:R-:W-:Y:S01]  /*5fb0*/  IADD3 R208, PT, PT, R194.reuse, R215, RZ ;  /* 0x000000d7c2d07210 */ /* 0x040fe20007ffe0ff */
[----:B------:R-:W-:Y:S01]  /*5fc0*/  HADD2.F32 R89, -RZ, R91.H0_H0 ;  /* 0x2000005bff597230 */ /* 0x000fe20000004100 */
[----:B------:R-:W-:Y:S01]  /*5fd0*/  IADD3 R210, PT, PT, R194, R223, RZ ;  /* 0x000000dfc2d27210 */ /* 0x000fe20007ffe0ff */
[--C-:B------:R-:W-:Y:S01]  /*5fe0*/  HADD2.F32 R91, -RZ, R93.reuse.H0_H0 ;  /* 0x2000005dff5b7230 */ /* 0x100fe20000004100 */
[----:B------:R-:W-:Y:S01]  /*5ff0*/  SHF.L.U32 R221, R192, 0x4, RZ ;  /* 0x00000004c0dd7819 */ /* 0x000fe200000006ff */
[----:B------:R-:W-:Y:S01]  /*6000*/  HADD2.F32 R94, -RZ, R93.H1_H1 ;  /* 0x3000005dff5e7230 */ /* 0x000fe20000004100 */
[-C--:B------:R-:W-:Y:S01]  /*6010*/  F2FP.F16.E4M3.UNPACK_B R103, R153.reuse ;  /* 0x00000099ff67723e */ /* 0x080fe200020006ff */
[----:B------:R-:W-:Y:S01]  /*6020*/  HADD2.F32 R93, -RZ, R95.H0_H0 ;  /* 0x2000005fff5d7230 */ /* 0x000fe20000004100 */
[----:B------:R-:W-:Y:S01]  /*6030*/  IADD3 R209, PT, PT, R221, R208, RZ ;  /* 0x000000d0ddd17210 */ /* 0x000fe20007ffe0ff */
[----:B------:R-:W-:Y:S01]  /*6040*/  HADD2.F32 R95, -RZ, R97.H0_H0 ;  /* 0x20000061ff5f7230 */ /* 0x000fe20000004100 */
[----:B------:R-:W-:Y:S01]  /*6050*/  F2FP.F16.E4M3.UNPACK_B R105, R153.H1 ;  /* 0x00000099ff69723e */ /* 0x000fe200030006ff */
[C---:B---3--:R-:W-:Y:S01]  /*6060*/  FMUL R0, R78.reuse, R4 ;  /* 0x000000044e007220 */ /* 0x048fe20000400000 */
[C---:B-1----:R-:W-:Y:S01]  /*6070*/  FMUL R2, R78.reuse, R5 ;  /* 0x000000054e027220 */ /* 0x042fe20000400000 */
[C---:B------:R-:W-:Y:S01]  /*6080*/  FMUL R4, R78.reuse, R8 ;  /* 0x000000084e047220 */ /* 0x040fe20000400000 */
[C---:B------:R-:W-:Y:S01]  /*6090*/  FMUL R5, R78.reuse, R9 ;  /* 0x000000094e057220 */ /* 0x040fe20000400000 */
[C---:B------:R-:W-:Y:S01]  /*60a0*/  FFMA R0, R81.reuse, R82, R0 ;  /* 0x0000005251007223 */ /* 0x040fe20000000000 */
[C---:B------:R-:W-:Y:S01]  /*60b0*/  FFMA R2, R81.reuse, R83, R2 ;  /* 0x0000005351027223 */ /* 0x040fe20000000002 */
[C---:B------:R-:W-:Y:S01]  /*60c0*/  FMUL R8, R78.reuse, R12 ;  /* 0x0000000c4e087220 */ /* 0x040fe20000400000 */
[C---:B------:R-:W-:Y:S01]  /*60d0*/  FMUL R9, R78.reuse, R13 ;  /* 0x0000000d4e097220 */ /* 0x040fe20000400000 */
[C---:B------:R-:W-:Y:S01]  /*60e0*/  FMUL R12, R78.reuse, R16 ;  /* 0x000000104e0c7220 */ /* 0x040fe20000400000 */
[C---:B------:R-:W-:Y:S01]  /*60f0*/  FMUL R13, R78.reuse, R17 ;  /* 0x000000114e0d7220 */ /* 0x040fe20000400000 */
[C---:B------:R-:W-:Y:S01]  /*6100*/  FMUL R16, R78.reuse, R20 ;  /* 0x000000144e107220 */ /* 0x040fe20000400000 */
[C---:B------:R-:W-:Y:S01]  /*6110*/  FMUL R17, R78.reuse, R21 ;  /* 0x000000154e117220 */ /* 0x040fe20000400000 */
[----:B------:R-:W-:Y:S02]  /*6120*/  HADD2.F32 R104, -RZ, R103.H1_H1 ;  /* 0x30000067ff687230 */ /* 0x000fe40000004100 */
[C---:B------:R-:W-:Y:S01]  /*6130*/  FMUL R20, R78.reuse, R24 ;  /* 0x000000184e147220 */ /* 0x040fe20000400000 */
[C---:B------:R-:W-:Y:S01]  /*6140*/  FMUL R21, R78.reuse, R25 ;  /* 0x000000194e157220 */ /* 0x040fe20000400000 */
[C---:B------:R-:W-:Y:S01]  /*6150*/  FMUL R24, R78.reuse, R28 ;  /* 0x0000001c4e187220 */ /* 0x040fe20000400000 */
[C---:B------:R-:W-:Y:S01]  /*6160*/  FMUL R25, R78.reuse, R29 ;  /* 0x0000001d4e197220 */ /* 0x040fe20000400000 */
[C---:B------:R-:W-:Y:S01]  /*6170*/  FMUL R28, R78.reuse, R32 ;  /* 0x000000204e1c7220 */ /* 0x040fe20000400000 */
[C---:B------:R-:W-:Y:S01]  /*6180*/  FMUL R29, R78.reuse, R33 ;  /* 0x000000214e1d7220 */ /* 0x040fe20000400000 */
[C---:B------:R-:W-:Y:S01]  /*6190*/  FMUL R32, R78.reuse, R36 ;  /* 0x000000244e207220 */ /* 0x040fe20000400000 */
[----:B------:R-:W-:Y:S01]  /*61a0*/  F2FP.F16.E4M3.UNPACK_B R107, R154 ;  /* 0x0000009aff6b723e */ /* 0x000fe200020006ff */
[C---:B------:R-:W-:Y:S01]  /*61b0*/  FMUL R33, R78.reuse, R37 ;  /* 0x000000254e217220 */ /* 0x040fe20000400000 */
[C---:B------:R-:W-:Y:S01]  /*61c0*/  FMUL R36, R78.reuse, R40 ;  /* 0x000000284e247220 */ /* 0x040fe20000400000 */
[----:B------:R-:W-:Y:S01]  /*61d0*/  F2FP.F16.E4M3.UNPACK_B R109, R154.H1 ;  /* 0x0000009aff6d723e */ /* 0x000fe200030006ff */
[C---:B------:R-:W-:Y:S01]  /*61e0*/  FMUL R37, R78.reuse, R41 ;  /* 0x000000294e257220 */ /* 0x040fe20000400000 */
[----:B------:R-:W-:Y:S02]  /*61f0*/  HADD2.F32 R108, -RZ, R107.H1_H1 ;  /* 0x3000006bff6c7230 */ /* 0x000fe40000004100 */
        /* <DEDUP_REMOVED lines=26> */
[C---:B------:R-:W-:Y:S01]  /*63a0*/  FFMA R3, R81.reuse, R84, R3 ;  /* 0x0000005451037223 */ /* 0x040fe20000000003 */
[C---:B------:R-:W-:Y:S01]  /*63b0*/  FFMA R7, R81.reuse, R86, R7 ;  /* 0x0000005651077223 */ /* 0x040fe20000000007 */
[----:B------:R-:W-:Y:S01]  /*63c0*/  F2FP.F16.E4M3.UNPACK_B R127, R159 ;  /* 0x0000009fff7f723e */ /* 0x000fe200020006ff */
[C---:B------:R-:W-:Y:S01]  /*63d0*/  FFMA R4, R81.reuse, R85, R4 ;  /* 0x0000005551047223 */ /* 0x040fe20000000004 */
[C---:B------:R-:W-:Y:S01]  /*63e0*/  FFMA R5, R81.reuse, R88, R5 ;  /* 0x0000005851057223 */ /* 0x040fe20000000005 */
[----:B------:R-:W-:Y:S01]  /*63f0*/  F2FP.F16.E4M3.UNPACK_B R129, R159.H1 ;  /* 0x0000009fff81723e */ /* 0x000fe200030006ff */
[----:B------:R-:W-:Y:S01]  /*6400*/  FFMA R6, R81, R87, R6 ;  /* 0x0000005751067223 */ /* 0x000fe20000000006 */
[----:B------:R-:W-:Y:S01]  /*6410*/  F2FP.SATFINITE.RELU.E4M3.F32.PACK_AB_MERGE_C R185, R7, R3, RZ ;  /* 0x0000000307b9723e */ /* 0x000fe200048078ff */
[----:B------:R-:W-:Y:S02]  /*6420*/  HADD2.F32 R124, -RZ, R123.H1_H1 ;  /* 0x3000007bff7c7230 */ /* 0x000fe40000004100 */
[----:B------:R-:W-:Y:S01]  /*6430*/  FMUL R11, R78, R11 ;  /* 0x0000000b4e0b7220 */ /* 0x000fe20000400000 */
[----:B------:R-:W-:Y:S01]  /*6440*/  HADD2.F32 R128, -RZ, R127.H1_H1 ;  /* 0x3000007fff807230 */ /* 0x000fe20000004100 */
[----:B------:R-:W-:Y:S01]  /*6450*/  F2FP.SATFINITE.RELU.E4M3.F32.PACK_AB_MERGE_C R184, R2, R0, R185 ;  /* 0x0000000002b8723e */ /* 0x000fe200048078b9 */
[C---:B------:R-:W-:Y:S01]  /*6460*/  FMUL R10, R78.reuse, R14 ;  /* 0x0000000e4e0a7220 */ /* 0x040fe20000400000 */
[C---:B------:R-:W-:Y:S01]  /*6470*/  FFMA R11, R81.reuse, R90, R11 ;  /* 0x0000005a510b7223 */ /* 0x040fe2000000000b */
[C---:B------:R-:W-:Y:S01]  /*6480*/  FFMA R8, R81.reuse, R89, R8 ;  /* 0x0000005951087223 */ /* 0x040fe20000000008 */
[----:B------:R-:W-:Y:S01]  /*6490*/  FFMA R9, R81, R92, R9 ;  /* 0x0000005c51097223 */ /* 0x000fe20000000009 */
[----:B------:R-:W-:Y:S01]  /*64a0*/  F2FP.F16.E4M3.UNPACK_B R131, R160 ;  /* 0x000000a0ff83723e */ /* 0x000fe200020006ff */
[----:B------:R-:W-:Y:S01]  /*64b0*/  HADD2.F32 R98, -RZ, R97.H1_H1 ;  /* 0x30000061ff627230 */ /* 0x000fe20000004100 */
[----:B------:R-:W-:Y:S01]  /*64c0*/  F2FP.SATFINITE.RELU.E4M3.F32.PACK_AB_MERGE_C R186, R11, R6, RZ ;  /* 0x000000060bba723e */ /* 0x000fe200048078ff */
[----:B------:R-:W-:Y:S01]  /*64d0*/  FFMA R10, R81, R91, R10 ;  /* 0x0000005b510a7223 */ /* 0x000fe2000000000a */
[----:B------:R-:W-:Y:S02]  /*64e0*/  HADD2.F32 R97, -RZ, R99.H0_H0 ;  /* 0x20000063ff617230 */ /* 0x000fe40000004100 */
[C---:B------:R-:W-:Y:S01]  /*64f0*/  FMUL R15, R78.reuse, R15 ;  /* 0x0000000f4e0f7220 */ /* 0x040fe20000400000 */
[----:B------:R-:W-:Y:S01]  /*6500*/  F2FP.SATFINITE.RELU.E4M3.F32.PACK_AB_MERGE_C R185, R5, R4, R186 ;  /* 0x0000000405b9723e */ /* 0x000fe200048078ba */
[----:B------:R-:W-:Y:S02]  /*6510*/  HADD2.F32 R132, -RZ, R131.H1_H1 ;  /* 0x30000083ff847230 */ /* 0x000fe40000004100 */
[C---:B------:R-:W-:Y:S01]  /*6520*/  FMUL R14, R78.reuse, R18 ;  /* 0x000000124e0e7220 */ /* 0x040fe20000400000 */
[C---:B------:R-:W-:Y:S01]  /*6530*/  FFMA R15, R81.reuse, R94, R15 ;  /* 0x0000005e510f7223 */ /* 0x040fe2000000000f */
[C---:B------:R-:W-:Y:S01]  /*6540*/  FFMA R12, R81.reuse, R93, R12 ;  /* 0x0000005d510c7223 */ /* 0x040fe2000000000c */
[----:B------:R-:W-:Y:S01]  /*6550*/  FFMA R13, R81, R96, R13 ;  /* 0x00000060510d7223 */ /* 0x000fe2000000000d */
[----:B------:R-:W-:Y:S01]  /*6560*/  F2FP.F16.E4M3.UNPACK_B R133, R160.H1 ;  /* 0x000000a0ff85723e */ /* 0x000fe200030006ff */
[--C-:B------:R-:W-:Y:S01]  /*6570*/  HADD2.F32 R99, -RZ, R101.reuse.H0_H0 ;  /* 0x20000065ff637230 */ /* 0x100fe20000004100 */
[----:B------:R-:W-:Y:S01]  /*6580*/  F2FP.SATFINITE.RELU.E4M3.F32.PACK_AB_MERGE_C R186, R15, R10, RZ ;  /* 0x0000000a0fba723e */ /* 0x000fe200048078ff */
[----:B------:R-:W-:Y:S01]  /*6590*/  FFMA R14, R81, R95, R14 ;  /* 0x0000005f510e7223 */ /* 0x000fe2000000000e */
[C---:B------:R-:W-:Y:S01]  /*65a0*/  FMUL R19, R78.reuse, R19 ;  /* 0x000000134e137220 */ /* 0x040fe20000400000 */
[----:B------:R-:W-:Y:S01]  /*65b0*/  HADD2.F32 R102, -RZ, R101.H1_H1 ;  /* 0x30000065ff667230 */ /* 0x000fe20000004100 */
[----:B------:R-:W-:Y:S01]  /*65c0*/  F2FP.SATFINITE.RELU.E4M3.F32.PACK_AB_MERGE_C R186, R9, R8, R186 ;  /* 0x0000000809ba723e */ /* 0x000fe200048078ba */
[----:B------:R-:W-:Y:S02]  /*65d0*/  HADD2.F32 R101, -RZ, R103.H0_H0 ;  /* 0x20000067ff657230 */ /* 0x000fe40000004100 */
[C---:B------:R-:W-:Y:S01]  /*65e0*/  FFMA R19, R81.reuse, R98, R19 ;  /* 0x0000006251137223 */ /* 0x040fe20000000013 */
[C---:B------:R-:W-:Y:S01]  /*65f0*/  FFMA R16, R81.reuse, R97, R16 ;  /* 0x0000006151107223 */ /* 0x040fe20000000010 */
[----:B------:R-:W-:Y:S01]  /*6600*/  FFMA R17, R81, R100, R17 ;  /* 0x0000006451117223 */ /* 0x000fe20000000011 */
[C---:B------:R-:W-:Y:S01]  /*6610*/  FMUL R18, R78.reuse, R22 ;  /* 0x000000164e127220 */ /* 0x040fe20000400000 */
[----:B------:R-:W-:Y:S01]  /*6620*/  F2FP.F16.E4M3.UNPACK_B R135, R161 ;  /* 0x000000a1ff87723e */ /* 0x000fe200020006ff */
        /* <DEDUP_REMOVED lines=10> */
[----:B------:R1:W-:Y:S01]  /*66d0*/  STS.128 [R176+UR47+0x4200], R184 ;  /* 0x004200b8b0007988 */ /* 0x0003e20008000c2f */
[----:B------:R-:W-:Y:S01]  /*66e0*/  HADD2.F32 R136, -RZ, R135.H1_H1 ;  /* 0x30000087ff887230 */ /* 0x000fe20000004100 */
[----:B------:R-:W-:Y:S01]  /*66f0*/  F2FP.SATFINITE.RELU.E4M3.F32.PACK_AB_MERGE_C R200, R23, R18, RZ ;  /* 0x0000001217c8723e */ /* 0x000fe200048078ff */
[C---:B------:R-:W-:Y:S01]  /*6700*/  FMUL R22, R78.reuse, R26 ;  /* 0x0000001a4e167220 */ /* 0x040fe20000400000 */
[C---:B------:R-:W-:Y:S01]  /*6710*/  FMUL R27, R78.reuse, R27 ;  /* 0x0000001b4e1b7220 */ /* 0x040fe20000400000 */
[--C-:B------:R-:W-:Y:S01]  /*6720*/  HADD2.F32 R107, -RZ, R109.reuse.H0_H0 ;  /* 0x2000006dff6b7230 */ /* 0x100fe20000004100 */
[----:B------:R-:W-:Y:S01]  /*6730*/  F2FP.SATFINITE.RELU.E4M3.F32.PACK_AB_MERGE_C R200, R17, R16, R200 ;  /* 0x0000001011c8723e */ /* 0x000fe200048078c8 */
[C---:B------:R-:W-:Y:S01]  /*6740*/  FFMA R22, R81.reuse, R103, R22 ;  /* 0x0000006751167223 */ /* 0x040fe20000000016 */
[C---:B------:R-:W-:Y:S01]  /*6750*/  FFMA R27, R81.reuse, R106, R27 ;  /* 0x0000006a511b7223 */ /* 0x040fe2000000001b */
[C---:B------:R-:W-:Y:S01]  /*6760*/  FFMA R24, R81.reuse, R105, R24 ;  /* 0x0000006951187223 */ /* 0x040fe20000000018 */
[----:B------:R-:W-:Y:S01]  /*6770*/  F2FP.F16.E4M3.UNPACK_B R137, R161.H1 ;  /* 0x000000a1ff89723e */ /* 0x000fe200030006ff */
[----:B------:R-:W-:Y:S02]  /*6780*/  HADD2.F32 R110, -RZ, R109.H1_H1 ;  /* 0x3000006dff6e7230 */ /* 0x000fe40000004100 */
[----:B------:R-:W-:Y:S01]  /*6790*/  FFMA R25, R81, R108, R25 ;  /* 0x0000006c51197223 */ /* 0x000fe20000000019 */
[----:B------:R-:W-:Y:S01]  /*67a0*/  F2FP.SATFINITE.RELU.E4M3.F32.PACK_AB_MERGE_C R201, R27, R22, RZ ;  /* 0x000000161bc9723e */ /* 0x000fe200048078ff */
[----:B------:R-:W-:Y:S02]  /*67b0*/  HADD2.F32 R109, -RZ, R111.H0_H0 ;  /* 0x2000006fff6d7230 */ /* 0x000fe40000004100 */
[C---:B------:R-:W-:Y:S01]  /*67c0*/  FMUL R26, R78.reuse, R30 ;  /* 0x0000001e4e1a7220 */ /* 0x040fe20000400000 */
[C---:B------:R-:W-:Y:S01]  /*67d0*/  FMUL R31, R78.reuse, R31 ;  /* 0x0000001f4e1f7220 */ /* 0x040fe20000400000 */
[--C-:B------:R-:W-:Y:S01]  /*67e0*/  HADD2.F32 R111, -RZ, R113.reuse.H0_H0 ;  /* 0x20000071ff6f7230 */ /* 0x100fe20000004100 */
[----:B------:R-:W-:Y:S01]  /*67f0*/  F2FP.SATFINITE.RELU.E4M3.F32.PACK_AB_MERGE_C R201, R21, R20, R201 ;  /* 0x0000001415c9723e */ /* 0x000fe200048078c9 */
[C---:B------:R-:W-:Y:S01]  /*6800*/  FFMA R26, R81.reuse, R107, R26 ;  /* 0x0000006b511a7223 */ /* 0x040fe2000000001a */
[C---:B------:R-:W-:Y:S01]  /*6810*/  FFMA R31, R81.reuse, R110, R31 ;  /* 0x0000006e511f7223 */ /* 0x040fe2000000001f */
[C---:B------:R-:W-:Y:S01]  /*6820*/  FFMA R28, R81.reuse, R109, R28 ;  /* 0x0000006d511c7223 */ /* 0x040fe2000000001c */
[----:B------:R-:W-:Y:S01]  /*6830*/  F2FP.F16.E4M3.UNPACK_B R139, R162 ;  /* 0x000000a2ff8b723e */ /* 0x000fe200020006ff */
[----:B------:R-:W-:Y:S02]  /*6840*/  HADD2.F32 R114, -RZ, R113.H1_H1 ;  /* 0x30000071ff727230 */ /* 0x000fe40000004100 */
[----:B------:R-:W-:Y:S01]  /*6850*/  FFMA R29, R81, R112, R29 ;  /* 0x00000070511d7223 */ /* 0x000fe2000000001d */
[----:B------:R-:W-:Y:S01]  /*6860*/  F2FP.SATFINITE.RELU.E4M3.F32.PACK_AB_MERGE_C R202, R31, R26, RZ ;  /* 0x0000001a1fca723e */ /* 0x000fe200048078ff */
[----:B------:R-:W-:Y:S02]  /*6870*/  HADD2.F32 R113, -RZ, R115.H0_H0 ;  /* 0x20000073ff717230 */ /* 0x000fe40000004100 */
[C---:B------:R-:W-:Y:S01]  /*6880*/  FMUL R30, R78.reuse, R34 ;  /* 0x000000224e1e7220 */ /* 0x040fe20000400000 */
[----:B------:R-:W-:Y:S01]  /*6890*/  HADD2.F32 R140, -RZ, R139.H1_H1 ;  /* 0x3000008bff8c7230 */ /* 0x000fe20000004100 */
[----:B------:R-:W-:Y:S01]  /*68a0*/  F2FP.SATFINITE.RELU.E4M3.F32.PACK_AB_MERGE_C R202, R25, R24, R202 ;  /* 0x0000001819ca723e */ /* 0x000fe200048078ca */
[C---:B------:R-:W-:Y:S01]  /*68b0*/  FMUL R35, R78.reuse, R35 ;  /* 0x000000234e237220 */ /* 0x040fe20000400000 */
[--C-:B------:R-:W-:Y:S02]  /*68c0*/  HADD2.F32 R115, -RZ, R117.reuse.H0_H0 ;  /* 0x20000075ff737230 */ /* 0x100fe40000004100 */
[C---:B------:R-:W-:Y:S01]  /*68d0*/  FFMA R30, R81.reuse, R111, R30 ;  /* 0x0000006f511e7223 */ /* 0x040fe2000000001e */
[----:B------:R-:W-:Y:S02]  /*68e0*/  HADD2.F32 R118, -RZ, R117.H1_H1 ;  /* 0x30000075ff767230 */ /* 0x000fe40000004100 */
[C---:B------:R-:W-:Y:S01]  /*68f0*/  FFMA R35, R81.reuse, R114, R35 ;  /* 0x0000007251237223 */ /* 0x040fe20000000023 */
[C---:B------:R-:W-:Y:S01]  /*6900*/  FFMA R32, R81.reuse, R113, R32 ;  /* 0x0000007151207223 */ /* 0x040fe20000000020 */
[----:B------:R-:W-:Y:S01]  /*6910*/  F2FP.F16.E4M3.UNPACK_B R141, R162.H1 ;  /* 0x000000a2ff8d723e */ /* 0x000fe200030006ff */
[----:B------:R-:W-:Y:S01]  /*6920*/  FFMA R33, R81, R116, R33 ;  /* 0x0000007451217223 */ /* 0x000fe20000000021 */
[----:B------:R-:W-:Y:S01]  /*6930*/  HADD2.F32 R117, -RZ, R119.H0_H0 ;  /* 0x20000077ff757230 */ /* 0x000fe20000004100 */
        /* <DEDUP_REMOVED lines=9> */
[----:B------:R1:W-:Y:S01]  /*69d0*/  STS.128 [R208+0x4010], R200 ;  /* 0x004010c8d0007388 */ /* 0x0003e20000000c00 */
[----:B------:R-:W-:Y:S01]  /*69e0*/  FFMA R37, R81, R120, R37 ;  /* 0x0000007851257223 */ /* 0x000fe20000000025 */
[----:B------:R-:W-:Y:S01]  /*69f0*/  F2FP.SATFINITE.RELU.E4M3.F32.PACK_AB_MERGE_C R204, R39, R34, RZ ;  /* 0x0000002227cc723e */ /* 0x000fe200048078ff */
[----:B------:R-:W-:Y:S02]  /*6a00*/  HADD2.F32 R122, -RZ, R121.H1_H1 ;  /* 0x30000079ff7a7230 */ /* 0x000fe40000004100 */
[C---:B------:R-:W-:Y:S01]  /*6a10*/  FMUL R38, R78.reuse, R42 ;  /* 0x0000002a4e267220 */ /* 0x040fe20000400000 */
[----:B------:R-:W-:Y:S01]  /*6a20*/  HADD2.F32 R121, -RZ, R123.H0_H0 ;  /* 0x2000007bff797230 */ /* 0x000fe20000004100 */
[----:B------:R-:W-:Y:S01]  /*6a30*/  F2FP.SATFINITE.RELU.E4M3.F32.PACK_AB_MERGE_C R204, R33, R32, R204 ;  /* 0x0000002021cc723e */ /* 0x000fe200048078cc */
[----:B------:R-:W-:Y:S02]  /*6a40*/  HADD2.F32 R144, -RZ, R143.H1_H1 ;  /* 0x3000008fff907230 */ /* 0x000fe40000004100 */
[C---:B------:R-:W-:Y:S01]  /*6a50*/  FFMA R38, R81.reuse, R119, R38 ;  /* 0x0000007751267223 */ /* 0x040fe20000000026 */
[C---:B------:R-:W-:Y:S01]  /*6a60*/  FMUL R43, R78.reuse, R43 ;  /* 0x0000002b4e2b7220 */ /* 0x040fe20000400000 */
[--C-:B------:R-:W-:Y:S02]  /*6a70*/  HADD2.F32 R123, -RZ, R125.reuse.H0_H0 ;  /* 0x2000007dff7b7230 */ /* 0x100fe40000004100 */
[C---:B------:R-:W-:Y:S01]  /*6a80*/  FMUL R42, R78.reuse, R46 ;  /* 0x0000002e4e2a7220 */ /* 0x040fe20000400000 */
[----:B------:R-:W-:Y:S02]  /*6a90*/  HADD2.F32 R126, -RZ, R125.H1_H1 ;  /* 0x3000007dff7e7230 */ /* 0x000fe40000004100 */
[C---:B------:R-:W-:Y:S01]  /*6aa0*/  FFMA R43, R81.reuse, R122, R43 ;  /* 0x0000007a512b7223 */ /* 0x040fe2000000002b */
[----:B------:R-:W-:Y:S01]  /*6ab0*/  F2FP.F16.E4M3.UNPACK_B R145, R163.H1 ;  /* 0x000000a3ff91723e */ /* 0x000fe200030006ff */
[C---:B------:R-:W-:Y:S01]  /*6ac0*/  FFMA R40, R81.reuse, R121, R40 ;  /* 0x0000007951287223 */ /* 0x040fe20000000028 */
[----:B------:R-:W-:Y:S01]  /*6ad0*/  FFMA R41, R81, R124, R41 ;  /* 0x0000007c51297223 */ /* 0x000fe20000000029 */
[----:B------:R-:W-:Y:S01]  /*6ae0*/  ISETP.NE.AND P0, PT, R197, RZ, PT ;  /* 0x000000ffc500720c */ /* 0x000fe20003f05270 */
[----:B------:R-:W-:Y:S01]  /*6af0*/  HADD2.F32 R125, -RZ, R127.H0_H0 ;  /* 0x2000007fff7d7230 */ /* 0x000fe20000004100 */
[----:B------:R-:W-:Y:S01]  /*6b00*/  F2FP.SATFINITE.RELU.E4M3.F32.PACK_AB_MERGE_C R205, R43, R38, RZ ;  /* 0x000000262bcd723e */ /* 0x000fe200048078ff */
[----:B------:R-:W-:Y:S01]  /*6b10*/  FFMA R42, R81, R123, R42 ;  /* 0x0000007b512a7223 */ /* 0x000fe2000000002a */
[C---:B------:R-:W-:Y:S01]  /*6b20*/  FMUL R47, R78.reuse, R47 ;  /* 0x0000002f4e2f7220 */ /* 0x040fe20000400000 */
[--C-:B------:R-:W-:Y:S01]  /*6b30*/  HADD2.F32 R127, -RZ, R129.reuse.H0_H0 ;  /* 0x20000081ff7f7230 */ /* 0x100fe20000004100 */
[----:B------:R-:W-:Y:S01]  /*6b40*/  F2FP.SATFINITE.RELU.E4M3.F32.PACK_AB_MERGE_C R205, R37, R36, R205 ;  /* 0x0000002425cd723e */ /* 0x000fe200048078cd */
[----:B------:R-:W-:Y:S02]  /*6b50*/  HADD2.F32 R130, -RZ, R129.H1_H1 ;  /* 0x30000081ff827230 */ /* 0x000fe40000004100 */
[C---:B------:R-:W-:Y:S01]  /*6b60*/  FFMA R47, R81.reuse, R126, R47 ;  /* 0x0000007e512f7223 */ /* 0x040fe2000000002f */
[C---:B------:R-:W-:Y:S01]  /*6b70*/  FFMA R44, R81.reuse, R125, R44 ;  /* 0x0000007d512c7223 */ /* 0x040fe2000000002c */
[C---:B------:R-:W-:Y:S01]  /*6b80*/  FFMA R45, R81.reuse, R128, R45 ;  /* 0x00000080512d7223 */ /* 0x040fe2000000002d */
[----:B------:R-:W-:Y:S02]  /*6b90*/  HADD2.F32 R129, -RZ, R131.H0_H0 ;  /* 0x20000083ff817230 */ /* 0x000fe40000004100 */
[C---:B------:R-:W-:Y:S01]  /*6ba0*/  FMUL R46, R78.reuse, R50 ;  /* 0x000000324e2e7220 */ /* 0x040fe20000400000 */
[C---:B------:R-:W-:Y:S01]  /*6bb0*/  FMUL R51, R78.reuse, R51 ;  /* 0x000000334e337220 */ /* 0x040fe20000400000 */
[--C-:B------:R-:W-:Y:S02]  /*6bc0*/  HADD2.F32 R131, -RZ, R133.reuse.H0_H0 ;  /* 0x20000085ff837230 */ /* 0x100fe40000004100 */
[C---:B------:R-:W-:Y:S01]  /*6bd0*/  FMUL R50, R78.reuse, R54 ;  /* 0x000000364e327220 */ /* 0x040fe20000400000 */
[C---:B------:R-:W-:Y:S01]  /*6be0*/  FFMA R46, R81.reuse, R127, R46 ;  /* 0x0000007f512e7223 */ /* 0x040fe2000000002e */
[----:B------:R-:W-:Y:S02]  /*6bf0*/  HADD2.F32 R134, -RZ, R133.H1_H1 ;  /* 0x30000085ff867230 */ /* 0x000fe40000004100 */
[C---:B------:R-:W-:Y:S01]  /*6c00*/  FFMA R51, R81.reuse, R130, R51 ;  /* 0x0000008251337223 */ /* 0x040fe20000000033 */
[----:B------:R-:W-:Y:S02]  /*6c10*/  HADD2.F32 R133, -RZ, R135.H0_H0 ;  /* 0x20000087ff857230 */ /* 0x000fe40000004100 */
[C---:B------:R-:W-:Y:S01]  /*6c20*/  FMUL R55, R78.reuse, R55 ;  /* 0x000000374e377220 */ /* 0x040fe20000400000 */
[C---:B------:R-:W-:Y:S01]  /*6c30*/  FFMA R48, R81.reuse, R129, R48 ;  /* 0x0000008151307223 */ /* 0x040fe20000000030 */
[C---:B------:R-:W-:Y:S01]  /*6c40*/  FFMA R49, R81.reuse, R132, R49 ;  /* 0x0000008451317223 */ /* 0x040fe20000000031 */
[--C-:B------:R-:W-:Y:S02]  /*6c50*/  HADD2.F32 R135, -RZ, R137.reuse.H0_H0 ;  /* 0x20000089ff877230 */ /* 0x100fe40000004100 */
[C---:B------:R-:W-:Y:S01]  /*6c60*/  FFMA R50, R81.reuse, R131, R50 ;  /* 0x0000008351327223 */ /* 0x040fe20000000032 */
[----:B------:R-:W-:Y:S02]  /*6c70*/  HADD2.F32 R138, -RZ, R137.H1_H1 ;  /* 0x30000089ff8a7230 */ /* 0x000fe40000004100 */
[C---:B------:R-:W-:Y:S01]  /*6c80*/  FMUL R54, R78.reuse, R58 ;  /* 0x0000003a4e367220 */ /* 0x040fe20000400000 */
[----:B------:R-:W-:Y:S02]  /*6c90*/  HADD2.F32 R137, -RZ, R139.H0_H0 ;  /* 0x2000008bff897230 */ /* 0x000fe40000004100 */
[C---:B------:R-:W-:Y:S01]  /*6ca0*/  FFMA R55, R81.reuse, R134, R55 ;  /* 0x0000008651377223 */ /* 0x040fe20000000037 */
        /* <DEDUP_REMOVED lines=16> */
[----:B------:R-:W-:Y:S01]  /*6db0*/  FFMA R63, R81, R142, R63 ;  /* 0x0000008e513f7223 */ /* 0x000fe2000000003f */
[----:B------:R-:W-:Y:S01]  /*6dc0*/  FMUL R67, R78, R67 ;  /* 0x000000434e437220 */ /* 0x000fe20000400000 */
[----:B------:R-:W-:Y:S01]  /*6dd0*/  F2FP.SATFINITE.RELU.E4M3.F32.PACK_AB_MERGE_C R206, R47, R42, RZ ;  /* 0x0000002a2fce723e */ /* 0x000fe200048078ff */
[----:B------:R-:W-:Y:S01]  /*6de0*/  FFMA R60, R81, R141, R60 ;  /* 0x0000008d513c7223 */ /* 0x000fe2000000003c */
[----:B------:R-:W-:Y:S01]  /*6df0*/  F2FP.SATFINITE.RELU.E4M3.F32.PACK_AB_MERGE_C R207, R51, R46, RZ ;  /* 0x0000002e33cf723e */ /* 0x000fe200048078ff */
[C---:B------:R-:W-:Y:S01]  /*6e00*/  FFMA R61, R81.reuse, R144, R61 ;  /* 0x00000090513d7223 */ /* 0x040fe2000000003d */
[C---:B------:R-:W-:Y:S01]  /*6e10*/  FFMA R62, R81.reuse, R143, R62 ;  /* 0x0000008f513e7223 */ /* 0x040fe2000000003e */
[----:B------:R-:W-:Y:S01]  /*6e20*/  FFMA R67, R81, R146, R67 ;  /* 0x0000009251437223 */ /* 0x000fe20000000043 */
[----:B------:R-:W-:Y:S02]  /*6e30*/  F2FP.SATFINITE.RELU.E4M3.F32.PACK_AB_MERGE_C R206, R41, R40, R206 ;  /* 0x0000002829ce723e */ /* 0x000fe400048078ce */
[----:B------:R-:W-:Y:S02]  /*6e40*/  F2FP.SATFINITE.RELU.E4M3.F32.PACK_AB_MERGE_C R207, R45, R44, R207 ;  /* 0x0000002c2dcf723e */ /* 0x000fe400048078cf */
[----:B------:R-:W-:Y:S02]  /*6e50*/  F2FP.SATFINITE.RELU.E4M3.F32.PACK_AB_MERGE_C R216, R55, R50, RZ ;  /* 0x0000003237d8723e */ /* 0x000fe400048078ff */
[----:B------:R-:W-:Y:S01]  /*6e60*/  F2FP.SATFINITE.RELU.E4M3.F32.PACK_AB_MERGE_C R217, R59, R54, RZ ;  /* 0x000000363bd9723e */ /* 0x000fe200048078ff */
[----:B------:R1:W-:Y:S01]  /*6e70*/  STS.128 [R210+0x4020], R204 ;  /* 0x004020ccd2007388 */ /* 0x0003e20000000c00 */
[----:B------:R-:W-:Y:S02]  /*6e80*/  F2FP.SATFINITE.RELU.E4M3.F32.PACK_AB_MERGE_C R218, R63, R58, RZ ;  /* 0x0000003a3fda723e */ /* 0x000fe400048078ff */
[----:B------:R-:W-:Y:S02]  /*6e90*/  F2FP.SATFINITE.RELU.E4M3.F32.PACK_AB_MERGE_C R219, R67, R62, RZ ;  /* 0x0000003e43db723e */ /* 0x000fe400048078ff */
[----:B------:R-:W-:Y:S02]  /*6ea0*/  F2FP.SATFINITE.RELU.E4M3.F32.PACK_AB_MERGE_C R216, R49, R48, R216 ;  /* 0x0000003031d8723e */ /* 0x000fe400048078d8 */
[----:B------:R-:W-:Y:S02]  /*6eb0*/  F2FP.SATFINITE.RELU.E4M3.F32.PACK_AB_MERGE_C R217, R53, R52, R217 ;  /* 0x0000003435d9723e */ /* 0x000fe400048078d9 */
[----:B------:R-:W-:Y:S02]  /*6ec0*/  F2FP.SATFINITE.RELU.E4M3.F32.PACK_AB_MERGE_C R218, R57, R56, R218 ;  /* 0x0000003839da723e */ /* 0x000fe400048078da */
[----:B------:R-:W-:Y:S02]  /*6ed0*/  F2FP.SATFINITE.RELU.E4M3.F32.PACK_AB_MERGE_C R219, R61, R60, R219 ;  /* 0x0000003c3ddb723e */ /* 0x000fe400048078db */
[----:B------:R-:W-:Y:S02]  /*6ee0*/  LEA R214, R189, UR47, 0x3 ;  /* 0x0000002fbdd67c11 */ /* 0x000fe4000f8e18ff */
[----:B------:R-:W-:Y:S01]  /*6ef0*/  @!P6 SHF.L.U32 R225, R188, 0x1f, RZ ;  /* 0x0000001fbce1e819 */ /* 0x000fe200000006ff */
[----:B------:R1:W-:Y:S01]  /*6f00*/  STS.128 [R209+0x4010], R216 ;  /* 0x004010d8d1007388 */ /* 0x0003e20000000c00 */
[----:B------:R-:W-:Y:S01]  /*6f10*/  @!PT LDS RZ, [RZ] ;  /* 0x00000000fffff984 */ /* 0x000fe20000000800 */
[----:B------:R-:W-:Y:S01]  /*6f20*/  @!PT LDS RZ, [RZ] ;  /* 0x00000000fffff984 */ /* 0x000fe20000000800 */
[----:B------:R-:W-:Y:S01]  /*6f30*/  @!PT LDS RZ, [RZ] ;  /* 0x00000000fffff984 */ /* 0x000fe20000000800 */
[----:B------:R-:W-:Y:S01]  /*6f40*/  @!PT LDS RZ, [RZ] ;  /* 0x00000000fffff984 */ /* 0x000fe20000000800 */
[----:B------:R2:W-:Y:S07]  /*6f50*/  MEMBAR.ALL.CTA ;  /* 0x0000000000007992 */ /* 0x0005ee0000008000 */
[----:B--2---:R-:W2:Y:S02]  /*6f60*/  FENCE.VIEW.ASYNC.S ;  /* 0x00000000000073c6 */ /* 0x004ea40000000000 */
[----:B--2---:R-:W-:Y:S06]  /*6f70*/  BAR.SYNC.DEFER_BLOCKING 0x1, 0x80 ;  /* 0x0042000000007b1d */ /* 0x004fec0000010000 */
[----:B------:R-:W-:Y:S05]  /*6f80*/  @P0 BRA `(.L_x_106) ;  /* 0x0000000000280947 */ /* 0x000fea0003800000 */
[----:B------:R-:W-:Y:S02]  /*6f90*/  UIADD3 UR4, UPT, UPT, UR47, 0x4200, URZ ;  /* 0x000042002f047890 */ /* 0x000fe4000fffe0ff */
[----:B------:R-:W-:Y:S01]  /*6fa0*/  UIADD3 UR6, UP0, UPT, UR50, 0x680, URZ ;  /* 0x0000068032067890 */ /* 0x000fe2000ff1e0ff */
[----:B------:R-:W-:Y:S03]  /*6fb0*/  UMOV UR43, UR36 ;  /* 0x00000024002b7c82 */ /* 0x000fe60008000000 */
[----:B------:R-:W-:Y:S01]  /*6fc0*/  MOV R196, UR4 ;  /* 0x0000000400c47c02 */ /* 0x000fe20008000f00 */
[----:B------:R-:W-:Y:S03]  /*6fd0*/  UIADD3.X UR7, UPT, UPT, URZ, UR51, URZ, UP0, !UPT ;  /* 0x00000033ff077290 */ /* 0x000fe600087fe4ff */
[----:B------:R-:W-:Y:S11]  /*6fe0*/  R2UR UR40, R196 ;  /* 0x00000000c42872ca */ /* 0x000ff600000e0000 */
[----:B------:R-:W-:Y:S02]  /*6ff0*/  @!UPT UIADD3 URZ, UPT, UPT, URZ, URZ, URZ ;  /* 0x000000fffffff290 */ /* 0x000fe4000fffe0ff */
[----:B------:R2:W-:Y:S01]  /*7000*/  UTMASTG.3D [UR40], [UR6] ;  /* 0x00000028060073b5 */ /* 0x0005e20008010000 */
[----:B------:R0:W-:Y:S01]  /*7010*/  UTMACMDFLUSH ;  /* 0x00000000000079b7 */ /* 0x0001e20000000000 */
[----:B--2---:R-:W-:Y:S04]  /*7020*/  DEPBAR.LE SB0, 0x1 ;  /* 0x000080400000791a */ /* 0x004fe80000000000 */
.L_x_106:
[----:B------:R-:W-:Y:S05]  /*7030*/  BSYNC.RECONVERGENT B0 ;  /* 0x0000000000007941 */ /* 0x000fea0003800200 */
.L_x_105:
[----:B------:R-:W-:Y:S06]  /*7040*/  BAR.SYNC.DEFER_BLOCKING 0x1, 0x80 ;  /* 0x0042000000007b1d */ /* 0x000fec0000010000 */
[----:B------:R-:W2:Y:S01]  /*7050*/  @!P6 SYNCS.PHASECHK.TRANS64.TRYWAIT P0, [R214+URZ+0xc0], R225 ;  /* 0x0000c0e1d600e5a7 */ /* 0x000ea200080011ff */
[----:B------:R-:W-:Y:S01]  /*7060*/  BSSY B1, `(.L_x_107) ;  /* 0x0000023000017945 */ /* 0x000fe20003800000 */
[----:B--2---:R-:W-:Y:S03]  /*7070*/  @!P6 SEL R212, RZ, 0x1, !P0 ;  /* 0x00000001ffd4e807 */ /* 0x004fe60004000000 */
[----:B------:R-:W-:Y:S05]  /*7080*/  @P6 BRA `(.L_x_108) ;  /* 0x0000000000806947 */ /* 0x000fea0003800000 */
[----:B------:R-:W-:Y:S01]  /*7090*/  ISETP.NE.AND P1, PT, R213, RZ, PT ;  /* 0x000000ffd500720c */ /* 0x000fe20003f25270 */
[----:B------:R-:W-:Y:S01]  /*70a0*/  BSSY B0, `(.L_x_109) ;  /* 0x000000a000007945 */ /* 0x000fe20003800000 */
[----:B------:R-:W-:Y:S11]  /*70b0*/  ISETP.NE.AND P0, PT, R212, RZ, PT ;  /* 0x000000ffd400720c */ /* 0x000ff60003f05270 */
[----:B------:R-:W-:Y:S04]  /*70c0*/  @P1 IMAD R0, R189, 0x2000, R194 ;  /* 0x00002000bd001824 */ /* 0x000fe800078e02c2 */
[C---:B------:R-:W-:Y:S01]  /*70d0*/  @P1 IMAD.IADD R2, R0.reuse, 0x1, R215 ;  /* 0x0000000100021824 */ /* 0x040fe200078e02d7 */
[----:B------:R-:W-:Y:S03]  /*70e0*/  @P1 IADD3 R223, PT, PT, R0, R223, RZ ;  /* 0x000000df00df1210 */ /* 0x000fe60007ffe0ff */
[----:B------:R-:W-:Y:S01]  /*70f0*/  @P1 IMAD.IADD R221, R221, 0x1, R2 ;  /* 0x00000001dddd1824 */ /* 0x000fe200078e0202 */
[----:B------:R-:W-:Y:S06]  /*7100*/  @P0 BRA `(.L_x_110) ;  /* 0x00000000000c0947 */ /* 0x000fec0003800000 */
[----:B------:R-:W-:Y:S04]  /*7110*/  SHF.L.U32 R3, R188, 0x1f, RZ ;  /* 0x0000001fbc037819 */ /* 0x000fe800000006ff */
[----:B------:R-:W2:Y:S02]  /*7120*/  SYNCS.PHASECHK.TRANS64.TRYWAIT P0, [R214+URZ+0xc0], R3 ;  /* 0x0000c003d60075a7 */ /* 0x000ea400080011ff */
[----:B--2---:R-:W-:Y:S05]  /*7130*/  @!P0 BRA `(.L_x_111) ;  /* 0x0000002000788947 */ /* 0x004fea0003800000 */
.L_x_110:
[----:B------:R-:W-:Y:S05]  /*7140*/  BSYNC B0 ;  /* 0x0000000000007941 */ /* 0x000fea0003800000 */
.L_x_109:
[----:B------:R-:W-:Y:S01]  /*7150*/  ISETP.NE.AND P0, PT, R213, RZ, PT ;  /* 0x000000ffd500720c */ /* 0x000fe20003f05270 */
[----:B--2---:R-:W-:Y:S02]  /*7160*/  VIADD R214, R214, 0xd0 ;  /* 0x000000d0d6d67836 */ /* 0x004fe40000000000 */
[----:B------:R-:W-:Y:S02]  /*7170*/  IMAD.U32 R3, RZ, RZ, UR37 ;  /* 0x00000025ff037e24 */ /* 0x000fe4000f8e00ff */
[----:B------:R-:W-:Y:S03]  /*7180*/  VIADD R189, R189, 0x1 ;  /* 0x00000001bdbd7836 */ /* 0x000fe60000000000 */
[----:B------:R-:W-:Y:S05]  /*7190*/  PRMT R3, R3, 0x654, R214 ;  /* 0x0000065403037816 */ /* 0x000fea00000000d6 */
[----:B------:R2:W3:Y:S04]  /*71a0*/  @P0 LDS.128 R148, [R0] ;  /* 0x0000000000940984 */ /* 0x0004e80000000c00 */
[----:B------:R2:W4:Y:S04]  /*71b0*/  @P0 LDS.128 R152, [R2+0x10] ;  /* 0x0000100002980984 */ /* 0x0005280000000c00 */
        /* <DEDUP_REMOVED lines=9> */
[----:B------:R-:W-:Y:S01]  /*7250*/  SEL R189, R189, RZ, P0 ;  /* 0x000000ffbdbd7207 */ /* 0x000fe20000000000 */
[----:B-----5:R5:W-:Y:S02]  /*7260*/  SYNCS.ARRIVE.TRANS64.RED.A1T0 RZ, [R3+URZ], RZ ;  /* 0x000000ff03ff79a7 */ /* 0x020be400081004ff */
[----:B-----5:R-:W-:Y:S04]  /*7270*/  SEL R3, RZ, 0x1, P0 ;  /* 0x00000001ff037807 */ /* 0x020fe80000000000 */
[----:B--234-:R-:W-:Y:S02]  /*7280*/  LOP3.LUT R188, R188, R3, RZ, 0x3c, !PT ;  /* 0x00000003bcbc7212 */ /* 0x01cfe400078e3cff */
.L_x_108:
[----:B------:R-:W-:Y:S05]  /*7290*/  BSYNC B1 ;  /* 0x0000000000017941 */ /* 0x000fea0003800000 */
.L_x_107:
[----:B------:R-:W-:Y:S05]  /*72a0*/  VIADD R0, R80, 0x40 ;  /* 0x0000004050007836 */ /* 0x000fea0000000000 */
[----:B------:R-:W-:Y:S04]  /*72b0*/  SHF.R.U32.HI R0, RZ, 0x15, R0 ;  /* 0x00000015ff007819 */ /* 0x000fe80000011600 */
[----:B------:R-:W-:Y:S11]  /*72c0*/  LOP3.LUT P0, RZ, R0, 0x3, R177, 0x48, !PT ;  /* 0x0000000300ff7812 */ /* 0x000ff600078048b1 */
[----:B------:R-:W-:Y:S02]  /*72d0*/  @!UPT UIADD3 URZ, UPT, UPT, URZ, URZ, URZ ;  /* 0x000000fffffff290 */ /* 0x000fe4000fffe0ff */
[----:B------:R-:W-:Y:S05]  /*72e0*/  @!P0 BRA `(.L_x_112) ;  /* 0x0000000000408947 */ /* 0x000fea0003800000 */
[----:B------:R-:W2:Y:S01]  /*72f0*/  LDCU.64 UR8, c[0x4][0x70] ;  /* 0x01000e00ff0877ac */ /* 0x000ea20008000a00 */
[----:B------:R-:W-:Y:S01]  /*7300*/  MOV R3, 0x0 ;  /* 0x0000000000037802 */ /* 0x000fe20000000f00 */
[----:B------:R-:W-:Y:S02]  /*7310*/  HFMA2 R12, -RZ, RZ, 0, 5.9604644775390625e-08 ;  /* 0x00000001ff0c7431 */ /* 0x000fe400000001ff */
[----:B------:R-:W-:Y:S02]  /*7320*/  IMAD.MOV.U32 R8, RZ, RZ, 0x192 ;  /* 0x00000192ff087424 */ /* 0x000fe400078e00ff */
[----:B------:R-:W-:Y:S01]  /*7330*/  IMAD.MOV.U32 R13, RZ, RZ, RZ ;  /* 0x000000ffff0d7224 */ /* 0x000fe200078e00ff */
[----:B------:R-:W3:Y:S01]  /*7340*/  LDCU.64 UR6, c[0x4][0x78] ;  /* 0x01000f00ff0677ac */ /* 0x000ee20008000a00 */
[----:B------:R-:W4:Y:S01]  /*7350*/  LDC.64 R2, c[0x4][R3] ;  /* 0x0100000003027b82 */ /* 0x000f220000000a00 */
[----:B------:R-:W5:Y:S01]  /*7360*/  LDCU.64 UR4, c[0x4][0x10] ;  /* 0x01000200ff0477ac */ /* 0x000f620008000a00 */
[----:B--2---:R-:W-:Y:S01]  /*7370*/  MOV R5, UR9 ;  /* 0x0000000900057c02 */ /* 0x004fe20008000f00 */
[----:B------:R-:W-:Y:S01]  /*7380*/  IMAD.U32 R4, RZ, RZ, UR8 ;  /* 0x00000008ff047e24 */ /* 0x000fe2000f8e00ff */
[----:B---3--:R-:W-:Y:S01]  /*7390*/  MOV R7, UR7 ;  /* 0x0000000700077c02 */ /* 0x008fe20008000f00 */
[----:B------:R-:W-:Y:S01]  /*73a0*/  IMAD.U32 R6, RZ, RZ, UR6 ;  /* 0x00000006ff067e24 */ /* 0x000fe2000f8e00ff */
[----:B-----5:R-:W-:Y:S01]  /*73b0*/  MOV R11, UR5 ;  /* 0x00000005000b7c02 */ /* 0x020fe20008000f00 */
[----:B------:R-:W-:Y:S02]  /*73c0*/  IMAD.U32 R10, RZ, RZ, UR4 ;  /* 0x00000004ff0a7e24 */ /* 0x000fe4000f8e00ff */
[----:B------:R-:W-:Y:S07]  /*73d0*/  LEPC R20, `(.L_x_112) ;  /* 0x000000001014794e */ /* 0x000fee0000000000 */
[----:B-1--4-:R-:W-:Y:S05]  /*73e0*/  CALL.ABS.NOINC R2 ;  /* 0x0000000002007343 */ /* 0x012fea0003c00000 */
.L_x_112:
[----:B------:R-:W-:Y:S01]  /*73f0*/  ISETP.NE.AND P0, PT, R197, RZ, PT ;  /* 0x000000ffc500720c */ /* 0x000fe20003f05270 */
[----:B------:R-:W-:Y:S05]  /*7400*/  WARPSYNC.ALL ;  /* 0x0000000000007948 */ /* 0x000fea0003800000 */
[----:B------:R-:W-:Y:S01]  /*7410*/  R2UR UR4, R80 ;  /* 0x00000000500472ca */ /* 0x000fe200000e0000 */
[----:B------:R-:W-:Y:S01]  /*7420*/  BSSY.RECONVERGENT B0, `(.L_x_113) ;  /* 0x000011d000007945 */ /* 0x000fe20003800200 */
[----:B------:R-:W-:Y:S02]  /*7430*/  F2FP.F16.E4M3.UNPACK_B R11, R149 ;  /* 0x00000095ff0b723e */ /* 0x000fe400020006ff */
[----:B------:R-:W-:Y:S02]  /*7440*/  F2FP.F16.E4M3.UNPACK_B R10, R150 ;  /* 0x00000096ff0a723e */ /* 0x000fe400020006ff */
[----:B------:R-:W-:Y:S01]  /*7450*/  F2FP.F16.E4M3.UNPACK_B R9, R151 ;  /* 0x00000097ff09723e */ /* 0x000fe200020006ff */
[--C-:B------:R-:W-:Y:S01]  /*7460*/  HADD2.F32 R83, -RZ, R11.reuse.H0_H0 ;  /* 0x2000000bff537230 */ /* 0x100fe20000004100 */
[----:B------:R-:W-:Y:S01]  /*7470*/  F2FP.F16.E4M3.UNPACK_B R8, R152 ;  /* 0x00000098ff08723e */ /* 0x000fe200020006ff */
[----:B------:R-:W-:Y:S01]  /*7480*/  HADD2.F32 R84, -RZ, R11.H1_H1 ;  /* 0x3000000bff547230 */ /* 0x000fe20000004100 */
[----:B------:R-:W-:Y:S01]  /*7490*/  F2FP.F16.E4M3.UNPACK_B R7, R153 ;  /* 0x00000099ff07723e */ /* 0x000fe200020006ff */
[--C-:B------:R-:W-:Y:S01]  /*74a0*/  HADD2.F32 R87, -RZ, R10.reuse.H0_H0 ;  /* 0x2000000aff577230 */ /* 0x100fe20000004100 */
[----:B------:R-:W-:Y:S01]  /*74b0*/  F2FP.F16.E4M3.UNPACK_B R6, R154 ;  /* 0x0000009aff06723e */ /* 0x000fe200020006ff */
[----:B------:R-:W-:Y:S01]  /*74c0*/  HADD2.F32 R88, -RZ, R10.H1_H1 ;  /* 0x3000000aff587230 */ /* 0x000fe20000004100 */
[----:B------:R-:W-:Y:S01]  /*74d0*/  F2FP.F16.E4M3.UNPACK_B R5, R155 ;  /* 0x0000009bff05723e */ /* 0x000fe200020006ff */
[--C-:B------:R-:W-:Y:S01]  /*74e0*/  HADD2.F32 R91, -RZ, R9.reuse.H0_H0 ;  /* 0x20000009ff5b7230 */ /* 0x100fe20000004100 */
[----:B-1----:R-:W-:Y:S01]  /*74f0*/  F2FP.F16.E4M3.UNPACK_B R4, R156 ;  /* 0x0000009cff04723e */ /* 0x002fe200020006ff */
[----:B------:R-:W-:Y:S01]  /*7500*/  HADD2.F32 R92, -RZ, R9.H1_H1 ;  /* 0x30000009ff5c7230 */ /* 0x000fe20000004100 */
[-C--:B------:R-:W-:Y:S01]  /*7510*/  F2FP.F16.E4M3.UNPACK_B R2, R148.reuse ;  /* 0x00000094ff02723e */ /* 0x080fe200020006ff */
[--C-:B------:R-:W-:Y:S01]  /*7520*/  HADD2.F32 R95, -RZ, R8.reuse.H0_H0 ;  /* 0x20000008ff5f7230 */ /* 0x100fe20000004100 */
[----:B------:R-:W-:Y:S01]  /*7530*/  F2FP.F16.E4M3.UNPACK_B R148, R148.H1 ;  /* 0x00000094ff94723e */ /* 0x000fe200030006ff */
[----:B------:R-:W-:Y:S01]  /*7540*/  HADD2.F32 R97, -RZ, R8.H1_H1 ;  /* 0x30000008ff617230 */ /* 0x000fe20000004100 */
[----:B------:R-:W-:Y:S01]  /*7550*/  F2FP.F16.E4M3.UNPACK_B R149, R149.H1 ;  /* 0x00000095ff95723e */ /* 0x000fe200030006ff */
[--C-:B------:R-:W-:Y:S01]  /*7560*/  HADD2.F32 R98, -RZ, R7.reuse.H0_H0 ;  /* 0x20000007ff627230 */ /* 0x100fe20000004100 */
[----:B------:R-:W-:Y:S01]  /*7570*/  F2FP.F16.E4M3.UNPACK_B R150, R150.H1 ;  /* 0x00000096ff96723e */ /* 0x000fe200030006ff */
[----:B------:R-:W-:Y:S01]  /*7580*/  HADD2.F32 R101, -RZ, R7.H1_H1 ;  /* 0x30000007ff657230 */ /* 0x000fe20000004100 */
[----:B------:R-:W-:Y:S01]  /*7590*/  F2FP.F16.E4M3.UNPACK_B R151, R151.H1 ;  /* 0x00000097ff97723e */ /* 0x000fe200030006ff */
[--C-:B------:R-:W-:Y:S01]  /*75a0*/  HADD2.F32 R102, -RZ, R6.reuse.H0_H0 ;  /* 0x20000006ff667230 */ /* 0x100fe20000004100 */
[----:B------:R-:W-:Y:S01]  /*75b0*/  F2FP.F16.E4M3.UNPACK_B R138, R163 ;  /* 0x000000a3ff8a723e */ /* 0x000fe200020006ff */
[----:B------:R-:W-:Y:S01]  /*75c0*/  HADD2.F32 R105, -RZ, R6.H1_H1 ;  /* 0x30000006ff697230 */ /* 0x000fe20000004100 */
[----:B------:R-:W-:Y:S01]  /*75d0*/  R2UR UR5, R211 ;  /* 0x00000000d30572ca */ /* 0x000fe200000e0000 */
        /* <DEDUP_REMOVED lines=8> */
[----:B------:R-:W1:Y:S01]  /*7660*/  LDTM.x64 R4, tmem[UR4+0x40] ;  /* 0x00004004000479ee */ /* 0x000e620008340000 */
[--C-:B------:R-:W-:Y:S01]  /*7670*/  HADD2.F32 R0, -RZ, R2.reuse.H0_H0 ;  /* 0x20000002ff007230 */ /* 0x100fe20000004100 */
[----:B------:R-:W-:Y:S01]  /*7680*/  NOP ;  /* 0x0000000000007918 */ /* 0x000fe20000000000 */
[----:B------:R-:W-:Y:S01]  /*7690*/  HADD2.F32 R2, -RZ, R2.H1_H1 ;  /* 0x30000002ff027230 */ /* 0x000fe20000004100 */
[----:B------:R-:W-:Y:S01]  /*76a0*/  UIADD3 UR5, UPT, UPT, UR5, 0x130, URZ ;  /* 0x0000013005057890 */ /* 0x000fe2000fffe0ff */
[--C-:B------:R-:W-:Y:S01]  /*76b0*/  HADD2.F32 R86, -RZ, R149.reuse.H1_H1 ;  /* 0x30000095ff567230 */ /* 0x100fe20000004100 */
[----:B------:R-:W-:Y:S01]  /*76c0*/  F2FP.F16.E4M3.UNPACK_B R132, R161 ;  /* 0x000000a1ff84723e */ /* 0x000fe200020006ff */
[--C-:B------:R-:W-:Y:S01]  /*76d0*/  HADD2.F32 R114, -RZ, R116.reuse.H0_H0 ;  /* 0x20000074ff727230 */ /* 0x100fe20000004100 */
[----:B------:R-:W-:Y:S01]  /*76e0*/  UPRMT UR5, UR37, 0x654, UR5 ;  /* 0x0000065425057896 */ /* 0x000fe20008000005 */
[----:B------:R-:W-:Y:S01]  /*76f0*/  HADD2.F32 R117, -RZ, R116.H1_H1 ;  /* 0x30000074ff757230 */ /* 0x000fe20000004100 */
[----:B------:R-:W-:Y:S01]  /*7700*/  F2FP.F16.E4M3.UNPACK_B R136, R162 ;  /* 0x000000a2ff88723e */ /* 0x000fe200020006ff */
[--C-:B------:R-:W-:Y:S01]  /*7710*/  HADD2.F32 R118, -RZ, R120.reuse.H0_H0 ;  /* 0x20000078ff767230 */ /* 0x100fe20000004100 */
[----:B------:R-:W-:Y:S01]  /*7720*/  F2FP.F16.E4M3.UNPACK_B R152, R152.H1 ;  /* 0x00000098ff98723e */ /* 0x000fe200030006ff */
[----:B------:R-:W-:Y:S01]  /*7730*/  HADD2.F32 R121, -RZ, R120.H1_H1 ;  /* 0x30000078ff797230 */ /* 0x000fe20000004100 */
[----:B------:R-:W-:Y:S01]  /*7740*/  F2FP.F16.E4M3.UNPACK_B R153, R153.H1 ;  /* 0x00000099ff99723e */ /* 0x000fe200030006ff */
[--C-:B------:R-:W-:Y:S01]  /*7750*/  HADD2.F32 R122, -RZ, R124.reuse.H0_H0 ;  /* 0x2000007cff7a7230 */ /* 0x100fe20000004100 */
[----:B------:R-:W-:Y:S01]  /*7760*/  F2FP.F16.E4M3.UNPACK_B R154, R154.H1 ;  /* 0x0000009aff9a723e */ /* 0x000fe200030006ff */
[----:B-1----:R-:W-:Y:S01]  /*7770*/  SYNCS.ARRIVE.TRANS64.RED.A1T0 RZ, [UR5], RZ ;  /* 0x000000ffffff79a7 */ /* 0x002fe20008100405 */
[----:B------:R-:W-:Y:S01]  /*7780*/  HADD2.F32 R125, -RZ, R124.H1_H1 ;  /* 0x3000007cff7d7230 */ /* 0x000fe20000004100 */
[----:B------:R-:W-:Y:S01]  /*7790*/  F2FP.F16.E4M3.UNPACK_B R155, R155.H1 ;  /* 0x0000009bff9b723e */ /* 0x000fe200030006ff */
[--C-:B------:R-:W-:Y:S01]  /*77a0*/  HADD2.F32 R126, -RZ, R128.reuse.H0_H0 ;  /* 0x20000080ff7e7230 */ /* 0x100fe20000004100 */
[----:B------:R-:W-:Y:S01]  /*77b0*/  F2FP.F16.E4M3.UNPACK_B R156, R156.H1 ;  /* 0x0000009cff9c723e */ /* 0x000fe200030006ff */
[----:B------:R-:W-:Y:S01]  /*77c0*/  HADD2.F32 R129, -RZ, R128.H1_H1 ;  /* 0x30000080ff817230 */ /* 0x000fe20000004100 */
[----:B------:R-:W-:Y:S01]  /*77d0*/  F2FP.F16.E4M3.UNPACK_B R157, R157.H1 ;  /* 0x0000009dff9d723e */ /* 0x000fe200030006ff */
[C---:B------:R-:W-:Y:S01]  /*77e0*/  FMUL R4, R78.reuse, R4 ;  /* 0x000000044e047220 */ /* 0x040fe20000400000 */
[C---:B------:R-:W-:Y:S01]  /*77f0*/  FMUL R5, R78.reuse, R5 ;  /* 0x000000054e057220 */ /* 0x040fe20000400000 */
[----:B------:R-:W-:Y:S02]  /*7800*/  HADD2.F32 R3, -RZ, R148.H0_H0 ;  /* 0x20000094ff037230 */ /* 0x000fe40000004100 */
        /* <DEDUP_REMOVED lines=9> */
[C---:B------:R-:W-:Y:S01]  /*78a0*/  FMUL R2, R78.reuse, R21 ;  /* 0x000000154e027220 */ /* 0x040fe20000400000 */
[C---:B------:R-:W-:Y:S01]  /*78b0*/  FMUL R21, R78.reuse, R28 ;  /* 0x0000001c4e157220 */ /* 0x040fe20000400000 */
[----:B------:R-:W-:Y:S02]  /*78c0*/  HADD2.F32 R130, -RZ, R132.H0_H0 ;  /* 0x20000084ff827230 */ /* 0x000fe40000004100 */
[C---:B------:R-:W-:Y:S01]  /*78d0*/  FMUL R6, R78.reuse, R6 ;  /* 0x000000064e067220 */ /* 0x040fe20000400000 */
[----:B------:R-:W-:Y:S02]  /*78e0*/  HADD2.F32 R82, -RZ, R148.H1_H1 ;  /* 0x30000094ff527230 */ /* 0x000fe40000004100 */
[C---:B------:R-:W-:Y:S01]  /*78f0*/  FMUL R7, R78.reuse, R7 ;  /* 0x000000074e077220 */ /* 0x040fe20000400000 */
[----:B------:R-:W-:Y:S02]  /*7900*/  HADD2.F32 R85, -RZ, R149.H0_H0 ;  /* 0x20000095ff557230 */ /* 0x000fe40000004100 */
[C---:B------:R-:W-:Y:S01]  /*7910*/  FFMA R6, R81.reuse, R3, R6 ;  /* 0x0000000351067223 */ /* 0x040fe20000000006 */
[----:B------:R-:W-:Y:S02]  /*7920*/  HADD2.F32 R133, -RZ, R132.H1_H1 ;  /* 0x30000084ff857230 */ /* 0x000fe40000004100 */
[C---:B------:R-:W-:Y:S01]  /*7930*/  FFMA R7, R81.reuse, R82, R7 ;  /* 0x0000005251077223 */ /* 0x040fe20000000007 */
[C---:B------:R-:W-:Y:S01]  /*7940*/  FFMA R8, R81.reuse, R83, R8 ;  /* 0x0000005351087223 */ /* 0x040fe20000000008 */
[C---:B------:R-:W-:Y:S01]  /*7950*/  FFMA R9, R81.reuse, R84, R9 ;  /* 0x0000005451097223 */ /* 0x040fe20000000009 */
[--C-:B------:R-:W-:Y:S02]  /*7960*/  HADD2.F32 R82, -RZ, R138.reuse.H0_H0 ;  /* 0x2000008aff527230 */ /* 0x100fe40000004100 */
[C---:B------:R-:W-:Y:S01]  /*7970*/  FMUL R10, R78.reuse, R10 ;  /* 0x0000000a4e0a7220 */ /* 0x040fe20000400000 */
[----:B------:R-:W-:Y:S02]  /*7980*/  HADD2.F32 R83, -RZ, R138.H1_H1 ;  /* 0x3000008aff537230 */ /* 0x000fe40000004100 */
[C---:B------:R-:W-:Y:S01]  /*7990*/  FMUL R11, R78.reuse, R11 ;  /* 0x0000000b4e0b7220 */ /* 0x040fe20000400000 */
[----:B------:R-:W-:Y:S02]  /*79a0*/  HADD2.F32 R89, -RZ, R150.H0_H0 ;  /* 0x20000096ff597230 */ /* 0x000fe40000004100 */
[C---:B------:R-:W-:Y:S01]  /*79b0*/  FFMA R10, R81.reuse, R85, R10 ;  /* 0x00000055510a7223 */ /* 0x040fe2000000000a */
[--C-:B------:R-:W-:Y:S02]  /*79c0*/  HADD2.F32 R134, -RZ, R136.reuse.H0_H0 ;  /* 0x20000088ff867230 */ /* 0x100fe40000004100 */
[C---:B------:R-:W-:Y:S01]  /*79d0*/  FFMA R11, R81.reuse, R86, R11 ;  /* 0x00000056510b7223 */ /* 0x040fe2000000000b */
[C---:B------:R-:W-:Y:S01]  /*79e0*/  FFMA R12, R81.reuse, R87, R12 ;  /* 0x00000057510c7223 */ /* 0x040fe2000000000c */
[----:B------:R-:W-:Y:S01]  /*79f0*/  FFMA R13, R81, R88, R13 ;  /* 0x00000058510d7223 */ /* 0x000fe2000000000d */
[----:B------:R-:W-:Y:S01]  /*7a00*/  F2FP.SATFINITE.RELU.E4M3.F32.PACK_AB_MERGE_C R86, R7, R6, RZ ;  /* 0x000000060756723e */ /* 0x000fe200048078ff */
[C---:B------:R-:W-:Y:S01]  /*7a10*/  FMUL R7, R78.reuse, R24 ;  /* 0x000000184e077220 */ /* 0x040fe20000400000 */
[----:B------:R-:W-:Y:S01]  /*7a20*/  F2FP.SATFINITE.RELU.E4M3.F32.PACK_AB_MERGE_C R138, R11, R10, RZ ;  /* 0x0000000a0b8a723e */ /* 0x000fe200048078ff */
[C---:B------:R-:W-:Y:S01]  /*7a30*/  FMUL R10, R78.reuse, R25 ;  /* 0x000000194e0a7220 */ /* 0x040fe20000400000 */
[C---:B------:R-:W-:Y:S01]  /*7a40*/  FMUL R25, R78.reuse, R32 ;  /* 0x000000204e197220 */ /* 0x040fe20000400000 */
[----:B------:R-:W-:Y:S02]  /*7a50*/  HADD2.F32 R137, -RZ, R136.H1_H1 ;  /* 0x30000088ff897230 */ /* 0x000fe40000004100 */
[C---:B------:R-:W-:Y:S01]  /*7a60*/  FMUL R14, R78.reuse, R14 ;  /* 0x0000000e4e0e7220 */ /* 0x040fe20000400000 */
[----:B------:R-:W-:Y:S02]  /*7a70*/  HADD2.F32 R90, -RZ, R150.H1_H1 ;  /* 0x30000096ff5a7230 */ /* 0x000fe40000004100 */
[C---:B------:R-:W-:Y:S01]  /*7a80*/  FMUL R15, R78.reuse, R15 ;  /* 0x0000000f4e0f7220 */ /* 0x040fe20000400000 */
[--C-:B------:R-:W-:Y:S02]  /*7a90*/  HADD2.F32 R93, -RZ, R151.reuse.H0_H0 ;  /* 0x20000097ff5d7230 */ /* 0x100fe40000004100 */
[C---:B------:R-:W-:Y:S01]  /*7aa0*/  FFMA R14, R81.reuse, R89, R14 ;  /* 0x00000059510e7223 */ /* 0x040fe2000000000e */
[----:B------:R-:W-:Y:S02]  /*7ab0*/  HADD2.F32 R94, -RZ, R151.H1_H1 ;  /* 0x30000097ff5e7230 */ /* 0x000fe40000004100 */
[C---:B------:R-:W-:Y:S01]  /*7ac0*/  FFMA R15, R81.reuse, R90, R15 ;  /* 0x0000005a510f7223 */ /* 0x040fe2000000000f */
[C---:B------:R-:W-:Y:S01]  /*7ad0*/  FFMA R16, R81.reuse, R91, R16 ;  /* 0x0000005b51107223 */ /* 0x040fe20000000010 */
[----:B------:R-:W-:Y:S01]  /*7ae0*/  FFMA R17, R81, R92, R17 ;  /* 0x0000005c51117223 */ /* 0x000fe20000000011 */
[C---:B------:R-:W-:Y:S01]  /*7af0*/  FMUL R18, R78.reuse, R18 ;  /* 0x000000124e127220 */ /* 0x040fe20000400000 */
[C---:B------:R-:W-:Y:S01]  /*7b00*/  FMUL R19, R78.reuse, R19 ;  /* 0x000000134e137220 */ /* 0x040fe20000400000 */
[--C-:B------:R-:W-:Y:S01]  /*7b10*/  HADD2.F32 R96, -RZ, R152.reuse.H0_H0 ;  /* 0x20000098ff607230 */ /* 0x100fe20000004100 */
[----:B------:R-:W-:Y:S01]  /*7b20*/  F2FP.SATFINITE.RELU.E4M3.F32.PACK_AB_MERGE_C R14, R15, R14, RZ ;  /* 0x0000000e0f0e723e */ /* 0x000fe200048078ff */
[C---:B------:R-:W-:Y:S01]  /*7b30*/  FFMA R18, R81.reuse, R93, R18 ;  /* 0x0000005d51127223 */ /* 0x040fe20000000012 */
[C---:B------:R-:W-:Y:S01]  /*7b40*/  FFMA R19, R81.reuse, R94, R19 ;  /* 0x0000005e51137223 */ /* 0x040fe20000000013 */
[C---:B------:R-:W-:Y:S01]  /*7b50*/  FFMA R0, R81.reuse, R95, R0 ;  /* 0x0000005f51007223 */ /* 0x040fe20000000000 */
[----:B------:R-:W-:Y:S01]  /*7b60*/  FFMA R2, R81, R97, R2 ;  /* 0x0000006151027223 */ /* 0x000fe20000000002 */
[----:B------:R-:W-:Y:S02]  /*7b70*/  HADD2.F32 R99, -RZ, R152.H1_H1 ;  /* 0x30000098ff637230 */ /* 0x000fe40000004100 */
[C---:B------:R-:W-:Y:S01]  /*7b80*/  FMUL R3, R78.reuse, R22 ;  /* 0x000000164e037220 */ /* 0x040fe20000400000 */
[----:B------:R-:W-:Y:S01]  /*7b90*/  F2FP.SATFINITE.RELU.E4M3.F32.PACK_AB_MERGE_C R18, R19, R18, RZ ;  /* 0x000000121312723e */ /* 0x000fe200048078ff */
[C---:B------:R-:W-:Y:S01]  /*7ba0*/  FMUL R22, R78.reuse, R29 ;  /* 0x0000001d4e167220 */ /* 0x040fe20000400000 */
[C---:B------:R-:W-:Y:S01]  /*7bb0*/  FMUL R29, R78.reuse, R36 ;  /* 0x000000244e1d7220 */ /* 0x040fe20000400000 */
[C---:B------:R-:W-:Y:S01]  /*7bc0*/  FFMA R3, R81.reuse, R96, R3 ;  /* 0x0000006051037223 */ /* 0x040fe20000000003 */
[C---:B------:R-:W-:Y:S01]  /*7bd0*/  FMUL R6, R78.reuse, R23 ;  /* 0x000000174e067220 */ /* 0x040fe20000400000 */
[--C-:B------:R-:W-:Y:S02]  /*7be0*/  HADD2.F32 R100, -RZ, R153.reuse.H0_H0 ;  /* 0x20000099ff647230 */ /* 0x100fe40000004100 */
[C---:B------:R-:W-:Y:S01]  /*7bf0*/  FMUL R11, R78.reuse, R26 ;  /* 0x0000001a4e0b7220 */ /* 0x040fe20000400000 */
[----:B------:R-:W-:Y:S02]  /*7c00*/  HADD2.F32 R103, -RZ, R153.H1_H1 ;  /* 0x30000099ff677230 */ /* 0x000fe40000004100 */
[C---:B------:R-:W-:Y:S01]  /*7c10*/  FFMA R6, R81.reuse, R99, R6 ;  /* 0x0000006351067223 */ /* 0x040fe20000000006 */
[C---:B------:R-:W-:Y:S01]  /*7c20*/  FFMA R7, R81.reuse, R98, R7 ;  /* 0x0000006251077223 */ /* 0x040fe20000000007 */
[C---:B------:R-:W-:Y:S01]  /*7c30*/  FFMA R10, R81.reuse, R101, R10 ;  /* 0x00000065510a7223 */ /* 0x040fe2000000000a */
[C---:B------:R-:W-:Y:S01]  /*7c40*/  FFMA R11, R81.reuse, R100, R11 ;  /* 0x00000064510b7223 */ /* 0x040fe2000000000b */
[----:B------:R-:W-:Y:S01]  /*7c50*/  FMUL R26, R78, R33 ;  /* 0x000000214e1a7220 */ /* 0x000fe20000400000 */
[----:B------:R-:W-:Y:S01]  /*7c60*/  F2FP.SATFINITE.RELU.E4M3.F32.PACK_AB_MERGE_C R3, R6, R3, RZ ;  /* 0x000000030603723e */ /* 0x000fe200048078ff */
[C---:B------:R-:W-:Y:S01]  /*7c70*/  FMUL R33, R78.reuse, R40 ;  /* 0x000000284e217220 */ /* 0x040fe20000400000 */
        /* <DEDUP_REMOVED lines=8> */
[C---:B------:R-:W-:Y:S01]  /*7d00*/  FMUL R30, R78.reuse, R37 ;  /* 0x000000254e1e7220 */ /* 0x040fe20000400000 */
[C---:B------:R-:W-:Y:S01]  /*7d10*/  FMUL R37, R78.reuse, R44 ;  /* 0x0000002c4e257220 */ /* 0x040fe20000400000 */
[C---:B------:R-:W-:Y:S01]  /*7d20*/  FMUL R24, R78.reuse, R31 ;  /* 0x0000001f4e187220 */ /* 0x040fe20000400000 */
[----:B------:R-:W-:Y:S01]  /*7d30*/  F2FP.F16.E4M3.UNPACK_B R158, R158.H1 ;  /* 0x0000009eff9e723e */ /* 0x000fe200030006ff */
[--C-:B------:R-:W-:Y:S02]  /*7d40*/  HADD2.F32 R108, -RZ, R155.reuse.H0_H0 ;  /* 0x2000009bff6c7230 */ /* 0x100fe40000004100 */
[----:B------:R-:W-:Y:S01]  /*7d50*/  FMUL R27, R78, R34 ;  /* 0x000000224e1b7220 */ /* 0x000fe20000400000 */
[----:B------:R-:W-:Y:S02]  /*7d60*/  HADD2.F32 R111, -RZ, R155.H1_H1 ;  /* 0x3000009bff6f7230 */ /* 0x000fe40000004100 */
[C---:B------:R-:W-:Y:S01]  /*7d70*/  FFMA R24, R81.reuse, R107, R24 ;  /* 0x0000006b51187223 */ /* 0x040fe20000000018 */
[----:B------:R-:W-:Y:S01]  /*7d80*/  F2FP.F16.E4M3.UNPACK_B R159, R159.H1 ;  /* 0x0000009fff9f723e */ /* 0x000fe200030006ff */
[C---:B------:R-:W-:Y:S01]  /*7d90*/  FFMA R25, R81.reuse, R106, R25 ;  /* 0x0000006a51197223 */ /* 0x040fe20000000019 */
[C---:B------:R-:W-:Y:S01]  /*7da0*/  FFMA R26, R81.reuse, R109, R26 ;  /* 0x0000006d511a7223 */ /* 0x040fe2000000001a */
[----:B------:R-:W-:Y:S01]  /*7db0*/  F2FP.F16.E4M3.UNPACK_B R160, R160.H1 ;  /* 0x000000a0ffa0723e */ /* 0x000fe200030006ff */
[C---:B------:R-:W-:Y:S01]  /*7dc0*/  FFMA R27, R81.reuse, R108, R27 ;  /* 0x0000006c511b7223 */ /* 0x040fe2000000001b */
[----:B------:R-:W-:Y:S01]  /*7dd0*/  F2FP.SATFINITE.RELU.E4M3.F32.PACK_AB_MERGE_C R6, R24, R23, RZ ;  /* 0x000000171806723e */ /* 0x000fe200048078ff */
[C---:B------:R-:W-:Y:S01]  /*7de0*/  FMUL R34, R78.reuse, R41 ;  /* 0x000000294e227220 */ /* 0x040fe20000400000 */
[C---:B------:R-:W-:Y:S01]  /*7df0*/  FMUL R41, R78.reuse, R48 ;  /* 0x000000304e297220 */ /* 0x040fe20000400000 */
[----:B------:R-:W-:Y:S01]  /*7e00*/  FMUL R28, R78, R35 ;  /* 0x000000234e1c7220 */ /* 0x000fe20000400000 */
[----:B------:R-:W-:Y:S01]  /*7e10*/  F2FP.F16.E4M3.UNPACK_B R161, R161.H1 ;  /* 0x000000a1ffa1723e */ /* 0x000fe200030006ff */
[--C-:B------:R-:W-:Y:S01]  /*7e20*/  HADD2.F32 R112, -RZ, R156.reuse.H0_H0 ;  /* 0x2000009cff707230 */ /* 0x100fe20000004100 */
[----:B------:R-:W-:Y:S01]  /*7e30*/  F2FP.SATFINITE.RELU.E4M3.F32.PACK_AB_MERGE_C R6, R22, R21, R6 ;  /* 0x000000151606723e */ /* 0x000fe20004807806 */
[C---:B------:R-:W-:Y:S01]  /*7e40*/  FFMA R28, R81.reuse, R111, R28 ;  /* 0x0000006f511c7223 */ /* 0x040fe2000000001c */
[C---:B------:R-:W-:Y:S01]  /*7e50*/  FFMA R29, R81.reuse, R110, R29 ;  /* 0x0000006e511d7223 */ /* 0x040fe2000000001d */
[C---:B------:R-:W-:Y:S01]  /*7e60*/  FFMA R30, R81.reuse, R113, R30 ;  /* 0x00000071511e7223 */ /* 0x040fe2000000001e */
[----:B------:R-:W-:Y:S02]  /*7e70*/  HADD2.F32 R115, -RZ, R156.H1_H1 ;  /* 0x3000009cff737230 */ /* 0x000fe40000004100 */
[C---:B------:R-:W-:Y:S01]  /*7e80*/  FMUL R31, R78.reuse, R38 ;  /* 0x000000264e1f7220 */ /* 0x040fe20000400000 */
[----:B------:R-:W-:Y:S01]  /*7e90*/  F2FP.F16.E4M3.UNPACK_B R162, R162.H1 ;  /* 0x000000a2ffa2723e */ /* 0x000fe200030006ff */
[C---:B------:R-:W-:Y:S01]  /*7ea0*/  FMUL R38, R78.reuse, R45 ;  /* 0x0000002d4e267220 */ /* 0x040fe20000400000 */
[C---:B------:R-:W-:Y:S01]  /*7eb0*/  FMUL R45, R78.reuse, R52 ;  /* 0x000000344e2d7220 */ /* 0x040fe20000400000 */
[----:B------:R-:W-:Y:S01]  /*7ec0*/  F2FP.F16.E4M3.UNPACK_B R163, R163.H1 ;  /* 0x000000a3ffa3723e */ /* 0x000fe200030006ff */
[----:B------:R-:W-:Y:S01]  /*7ed0*/  FFMA R31, R81, R112, R31 ;  /* 0x00000070511f7223 */ /* 0x000fe2000000001f */
[----:B------:R-:W-:Y:S01]  /*7ee0*/  FMUL R52, R78, R59 ;  /* 0x0000003b4e347220 */ /* 0x000fe20000400000 */
[----:B------:R-:W-:Y:S01]  /*7ef0*/  IADD3 R76, PT, PT, R76, 0x1, RZ ;  /* 0x000000014c4c7810 */ /* 0x000fe20007ffe0ff */
[C---:B------:R-:W-:Y:S01]  /*7f00*/  FMUL R59, R78.reuse, R66 ;  /* 0x000000424e3b7220 */ /* 0x040fe20000400000 */
[----:B------:R-:W-:Y:S01]  /*7f10*/  F2FP.SATFINITE.RELU.E4M3.F32.PACK_AB_MERGE_C R66, R13, R12, R14 ;  /* 0x0000000c0d42723e */ /* 0x000fe2000480780e */
[C---:B------:R-:W-:Y:S01]  /*7f20*/  FMUL R32, R78.reuse, R39 ;  /* 0x000000274e207220 */ /* 0x040fe20000400000 */
[--C-:B------:R-:W-:Y:S02]  /*7f30*/  HADD2.F32 R116, -RZ, R157.reuse.H0_H0 ;  /* 0x2000009dff747230 */ /* 0x100fe40000004100 */
[C---:B------:R-:W-:Y:S01]  /*7f40*/  FMUL R35, R78.reuse, R42 ;  /* 0x0000002a4e237220 */ /* 0x040fe20000400000 */
[----:B------:R-:W-:Y:S02]  /*7f50*/  HADD2.F32 R119, -RZ, R157.H1_H1 ;  /* 0x3000009dff777230 */ /* 0x000fe40000004100 */
[C---:B------:R-:W-:Y:S01]  /*7f60*/  FFMA R32, R81.reuse, R115, R32 ;  /* 0x0000007351207223 */ /* 0x040fe20000000020 */
[----:B------:R-:W-:Y:S01]  /*7f70*/  FMUL R36, R78, R43 ;  /* 0x0000002b4e247220 */ /* 0x000fe20000400000 */
[C---:B------:R-:W-:Y:S01]  /*7f80*/  FFMA R33, R81.reuse, R114, R33 ;  /* 0x0000007251217223 */ /* 0x040fe20000000021 */
[C---:B------:R-:W-:Y:S01]  /*7f90*/  FFMA R34, R81.reuse, R117, R34 ;  /* 0x0000007551227223 */ /* 0x040fe20000000022 */
[--C-:B------:R-:W-:Y:S01]  /*7fa0*/  HADD2.F32 R120, -RZ, R158.reuse.H0_H0 ;  /* 0x2000009eff787230 */ /* 0x100fe20000004100 */
[----:B------:R-:W-:Y:S01]  /*7fb0*/  F2FP.SATFINITE.RELU.E4M3.F32.PACK_AB_MERGE_C R32, R32, R31, RZ ;  /* 0x0000001f2020723e */ /* 0x000fe200048078ff */
[C---:B------:R-:W-:Y:S01]  /*7fc0*/  FFMA R35, R81.reuse, R116, R35 ;  /* 0x0000007451237223 */ /* 0x040fe20000000023 */
[----:B------:R-:W-:Y:S02]  /*7fd0*/  HADD2.F32 R123, -RZ, R158.H1_H1 ;  /* 0x3000009eff7b7230 */ /* 0x000fe40000004100 */
[----:B------:R-:W-:Y:S01]  /*7fe0*/  FMUL R39, R78, R46 ;  /* 0x0000002e4e277220 */ /* 0x000fe20000400000 */
[----:B------:R-:W-:Y:S01]  /*7ff0*/  F2FP.SATFINITE.RELU.E4M3.F32.PACK_AB_MERGE_C R32, R30, R29, R32 ;  /* 0x0000001d1e20723e */ /* 0x000fe20004807820 */
[C---:B------:R-:W-:Y:S01]  /*8000*/  FFMA R36, R81.reuse, R119, R36 ;  /* 0x0000007751247223 */ /* 0x040fe20000000024 */
[C---:B------:R-:W-:Y:S01]  /*8010*/  FMUL R40, R78.reuse, R47 ;  /* 0x0000002f4e287220 */ /* 0x040fe20000400000 */
[C---:B------:R-:W-:Y:S01]  /*8020*/  FFMA R37, R81.reuse, R118, R37 ;  /* 0x0000007651257223 */ /* 0x040fe20000000025 */
[C---:B------:R-:W-:Y:S01]  /*8030*/  FFMA R38, R81.reuse, R121, R38 ;  /* 0x0000007951267223 */ /* 0x040fe20000000026 */
[C---:B------:R-:W-:Y:S01]  /*8040*/  FMUL R42, R78.reuse, R49 ;  /* 0x000000314e2a7220 */ /* 0x040fe20000400000 */
[--C-:B------:R-:W-:Y:S02]  /*8050*/  HADD2.F32 R124, -RZ, R159.reuse.H0_H0 ;  /* 0x2000009fff7c7230 */ /* 0x100fe40000004100 */
[C---:B------:R-:W-:Y:S01]  /*8060*/  FFMA R39, R81.reuse, R120, R39 ;  /* 0x0000007851277223 */ /* 0x040fe20000000027 */
[----:B------:R-:W-:Y:S02]  /*8070*/  HADD2.F32 R127, -RZ, R159.H1_H1 ;  /* 0x3000009fff7f7230 */ /* 0x000fe40000004100 */
[C---:B------:R-:W-:Y:S01]  /*8080*/  FMUL R43, R78.reuse, R50 ;  /* 0x000000324e2b7220 */ /* 0x040fe20000400000 */
[C---:B------:R-:W-:Y:S01]  /*8090*/  FFMA R40, R81.reuse, R123, R40 ;  /* 0x0000007b51287223 */ /* 0x040fe20000000028 */
[C---:B------:R-:W-:Y:S01]  /*80a0*/  FMUL R44, R78.reuse, R51 ;  /* 0x000000334e2c7220 */ /* 0x040fe20000400000 */
[C---:B------:R-:W-:Y:S01]  /*80b0*/  FFMA R41, R81.reuse, R122, R41 ;  /* 0x0000007a51297223 */ /* 0x040fe20000000029 */
[C---:B------:R-:W-:Y:S01]  /*80c0*/  FMUL R50, R78.reuse, R57 ;  /* 0x000000394e327220 */ /* 0x040fe20000400000 */
[C---:B------:R-:W-:Y:S01]  /*80d0*/  FMUL R57, R78.reuse, R64 ;  /* 0x000000404e397220 */ /* 0x040fe20000400000 */
[----:B------:R-:W-:Y:S01]  /*80e0*/  FFMA R42, R81, R125, R42 ;  /* 0x0000007d512a7223 */ /* 0x000fe2000000002a */
[C---:B------:R-:W-:Y:S01]  /*80f0*/  FMUL R46, R78.reuse, R53 ;  /* 0x000000354e2e7220 */ /* 0x040fe20000400000 */
[--C-:B------:R-:W-:Y:S01]  /*8100*/  HADD2.F32 R128, -RZ, R160.reuse.H0_H0 ;  /* 0x200000a0ff807230 */ /* 0x100fe20000004100 */
[----:B------:R-:W-:Y:S01]  /*8110*/  F2FP.SATFINITE.RELU.E4M3.F32.PACK_AB_MERGE_C R64, R5, R4, R86 ;  /* 0x000000040540723e */ /* 0x000fe20004807856 */
[C---:B------:R-:W-:Y:S01]  /*8120*/  FMUL R51, R78.reuse, R58 ;  /* 0x0000003a4e337220 */ /* 0x040fe20000400000 */
[C---:B------:R-:W-:Y:S01]  /*8130*/  FMUL R53, R78.reuse, R60 ;  /* 0x0000003c4e357220 */ /* 0x040fe20000400000 */
[C---:B------:R-:W-:Y:S01]  /*8140*/  FFMA R43, R81.reuse, R124, R43 ;  /* 0x0000007c512b7223 */ /* 0x040fe2000000002b */
[----:B------:R-:W-:Y:S02]  /*8150*/  HADD2.F32 R131, -RZ, R160.H1_H1 ;  /* 0x300000a0ff837230 */ /* 0x000fe40000004100 */
[C---:B------:R-:W-:Y:S01]  /*8160*/  FMUL R47, R78.reuse, R54 ;  /* 0x000000364e2f7220 */ /* 0x040fe20000400000 */
[C---:B------:R-:W-:Y:S01]  /*8170*/  FMUL R58, R78.reuse, R65 ;  /* 0x000000414e3a7220 */ /* 0x040fe20000400000 */
[----:B------:R-:W-:Y:S01]  /*8180*/  FMUL R60, R78, R67 ;  /* 0x000000434e3c7220 */ /* 0x000fe20000400000 */
[----:B------:R-:W-:Y:S01]  /*8190*/  F2FP.SATFINITE.RELU.E4M3.F32.PACK_AB_MERGE_C R5, R20, R11, RZ ;  /* 0x0000000b1405723e */ /* 0x000fe200048078ff */
[----:B------:R-:W-:Y:S01]  /*81a0*/  FFMA R44, R81, R127, R44 ;  /* 0x0000007f512c7223 */ /* 0x000fe2000000002c */
[C---:B------:R-:W-:Y:S01]  /*81b0*/  FMUL R48, R78.reuse, R55 ;  /* 0x000000374e307220 */ /* 0x040fe20000400000 */
[----:B------:R-:W-:Y:S01]  /*81c0*/  F2FP.SATFINITE.RELU.E4M3.F32.PACK_AB_MERGE_C R65, R9, R8, R138 ;  /* 0x000000080941723e */ /* 0x000fe2000480788a */
[----:B------:R-:W-:Y:S01]  /*81d0*/  FFMA R45, R81, R126, R45 ;  /* 0x0000007e512d7223 */ /* 0x000fe2000000002d */
[----:B------:R-:W-:Y:S01]  /*81e0*/  F2FP.SATFINITE.RELU.E4M3.F32.PACK_AB_MERGE_C R67, R17, R16, R18 ;  /* 0x000000101143723e */ /* 0x000fe20004807812 */
[----:B------:R-:W-:Y:S01]  /*81f0*/  FMUL R49, R78, R56 ;  /* 0x000000384e317220 */ /* 0x000fe20000400000 */
[C---:B------:R-:W-:Y:S01]  /*8200*/  FFMA R46, R81.reuse, R129, R46 ;  /* 0x00000081512e7223 */ /* 0x040fe2000000002e */
[--C-:B------:R-:W-:Y:S02]  /*8210*/  HADD2.F32 R132, -RZ, R161.reuse.H0_H0 ;  /* 0x200000a1ff847230 */ /* 0x100fe40000004100 */
[C---:B------:R-:W-:Y:S01]  /*8220*/  FFMA R47, R81.reuse, R128, R47 ;  /* 0x00000080512f7223 */ /* 0x040fe2000000002f */
[----:B------:R1:W-:Y:S01]  /*8230*/  STS.128 [R176+UR47+0x6200], R64 ;  /* 0x00620040b0007988 */ /* 0x0003e20008000c2f */
[----:B------:R-:W-:Y:S01]  /*8240*/  HADD2.F32 R135, -RZ, R161.H1_H1 ;  /* 0x300000a1ff877230 */ /* 0x000fe20000004100 */
[----:B------:R-:W-:Y:S01]  /*8250*/  F2FP.SATFINITE.RELU.E4M3.F32.PACK_AB_MERGE_C R5, R10, R7, R5 ;  /* 0x000000070a05723e */ /* 0x000fe20004807805 */
[C---:B------:R-:W-:Y:S01]  /*8260*/  FFMA R48, R81.reuse, R131, R48 ;  /* 0x0000008351307223 */ /* 0x040fe20000000030 */
[----:B------:R-:W-:Y:S01]  /*8270*/  F2FP.SATFINITE.RELU.E4M3.F32.PACK_AB_MERGE_C R7, R28, R27, RZ ;  /* 0x0000001b1c07723e */ /* 0x000fe200048078ff */
        /* <DEDUP_REMOVED lines=8> */
[----:B------:R-:W-:Y:S01]  /*8300*/  FMUL R56, R78, R63 ;  /* 0x0000003f4e387220 */ /* 0x000fe20000400000 */
[----:B------:R-:W-:Y:S01]  /*8310*/  F2FP.SATFINITE.RELU.E4M3.F32.PACK_AB_MERGE_C R4, R2, R0, R3 ;  /* 0x000000000204723e */ /* 0x000fe20004807803 */
[C---:B------:R-:W-:Y:S01]  /*8320*/  FFMA R53, R81.reuse, R134, R53 ;  /* 0x0000008651357223 */ /* 0x040fe20000000035 */
[----:B------:R-:W-:Y:S01]  /*8330*/  F2FP.SATFINITE.RELU.E4M3.F32.PACK_AB_MERGE_C R7, R26, R25, R7 ;  /* 0x000000191a07723e */ /* 0x000fe20004807807 */
[C---:B------:R-:W-:Y:S01]  /*8340*/  FFMA R54, R81.reuse, R137, R54 ;  /* 0x0000008951367223 */ /* 0x040fe20000000036 */
[--C-:B------:R-:W-:Y:S02]  /*8350*/  HADD2.F32 R84, -RZ, R163.reuse.H0_H0 ;  /* 0x200000a3ff547230 */ /* 0x100fe40000004100 */
[C---:B------:R-:W-:Y:S01]  /*8360*/  FFMA R55, R81.reuse, R136, R55 ;  /* 0x0000008851377223 */ /* 0x040fe20000000037 */
[----:B------:R-:W-:Y:S01]  /*8370*/  HADD2.F32 R85, -RZ, R163.H1_H1 ;  /* 0x300000a3ff557230 */ /* 0x000fe20000004100 */
[----:B------:R1:W-:Y:S01]  /*8380*/  STS.128 [R208+0x6010], R4 ;  /* 0x00601004d0007388 */ /* 0x0003e20000000c00 */
[----:B------:R-:W-:Y:S01]  /*8390*/  F2FP.SATFINITE.RELU.E4M3.F32.PACK_AB_MERGE_C R35, R36, R35, RZ ;  /* 0x000000232423723e */ /* 0x000fe200048078ff */
[C---:B------:R-:W-:Y:S01]  /*83a0*/  FFMA R56, R81.reuse, R139, R56 ;  /* 0x0000008b51387223 */ /* 0x040fe20000000038 */
[----:B------:R-:W-:Y:S01]  /*83b0*/  F2FP.SATFINITE.RELU.E4M3.F32.PACK_AB_MERGE_C R39, R40, R39, RZ ;  /* 0x000000272827723e */ /* 0x000fe200048078ff */
[C---:B------:R-:W-:Y:S01]  /*83c0*/  FFMA R57, R81.reuse, R82, R57 ;  /* 0x0000005251397223 */ /* 0x040fe20000000039 */
[----:B------:R-:W-:Y:S01]  /*83d0*/  F2FP.SATFINITE.RELU.E4M3.F32.PACK_AB_MERGE_C R43, R44, R43, RZ ;  /* 0x0000002b2c2b723e */ /* 0x000fe200048078ff */
[C---:B------:R-:W-:Y:S01]  /*83e0*/  FFMA R58, R81.reuse, R83, R58 ;  /* 0x00000053513a7223 */ /* 0x040fe2000000003a */
[C---:B------:R-:W-:Y:S01]  /*83f0*/  FFMA R59, R81.reuse, R84, R59 ;  /* 0x00000054513b7223 */ /* 0x040fe2000000003b */
[----:B------:R-:W-:Y:S01]  /*8400*/  F2FP.SATFINITE.RELU.E4M3.F32.PACK_AB_MERGE_C R33, R34, R33, R35 ;  /* 0x000000212221723e */ /* 0x000fe20004807823 */
        /* <DEDUP_REMOVED lines=11> */
[----:B------:R-:W-:Y:S05]  /*84c0*/  F2FP.SATFINITE.RELU.E4M3.F32.PACK_AB_MERGE_C R51, R58, R57, R59 ;  /* 0x000000393a33723e */ /* 0x000fea000480783b */
        /* <DEDUP_REMOVED lines=9> */
[----:B------:R-:W-:Y:S02]  /*8560*/  UIADD3 UR8, UP0, UPT, UR50, 0x680, URZ ;  /* 0x0000068032087890 */ /* 0x000fe4000ff1e0ff */
[----:B------:R-:W-:Y:S02]  /*8570*/  UIADD3 UR5, UPT, UPT, UR41, 0x40, URZ ;  /* 0x0000004029057890 */ /* 0x000fe4000fffe0ff */
[----:B------:R-:W-:Y:S02]  /*8580*/  UIADD3 UR4, UPT, UPT, UR47, 0x6200, URZ ;  /* 0x000062002f047890 */ /* 0x000fe4000fffe0ff */
[----:B------:R-:W-:Y:S01]  /*8590*/  UIADD3.X UR9, UPT, UPT, URZ, UR51, URZ, UP0, !UPT ;  /* 0x00000033ff097290 */ /* 0x000fe200087fe4ff */
[----:B------:R-:W-:Y:S01]  /*85a0*/  UMOV UR6, UR42 ;  /* 0x0000002a00067c82 */ /* 0x000fe20008000000 */
[----:B------:R-:W-:Y:S07]  /*85b0*/  UMOV UR7, UR36 ;  /* 0x0000002400077c82 */ /* 0x000fee0008000000 */
[----:B------:R2:W-:Y:S01]  /*85c0*/  UTMASTG.3D [UR4], [UR8] ;  /* 0x00000004080073b5 */ /* 0x0005e20008010000 */
[----:B------:R0:W-:Y:S01]  /*85d0*/  UTMACMDFLUSH ;  /* 0x00000000000079b7 */ /* 0x0001e20000000000 */
[----:B--2---:R-:W-:Y:S04]  /*85e0*/  DEPBAR.LE SB0, 0x1 ;  /* 0x000080400000791a */ /* 0x004fe80000000000 */
.L_x_114:
[----:B------:R-:W-:Y:S05]  /*85f0*/  BSYNC.RECONVERGENT B0 ;  /* 0x0000000000007941 */ /* 0x000fea0003800200 */
.L_x_113:
[----:B------:R-:W-:Y:S01]  /*8600*/  BAR.SYNC.DEFER_BLOCKING 0x1, 0x80 ;  /* 0x0042000000007b1d */ /* 0x000fe20000010000 */
[----:B------:R-:W-:Y:S01]  /*8610*/  ISETP.NE.AND P2, PT, R198, RZ, PT ;  /* 0x000000ffc600720c */ /* 0x000fe20003f45270 */
[----:B------:R-:W-:Y:S01]  /*8620*/  IMAD.IADD R20, R75, 0x1, R147 ;  /* 0x000000014b147824 */ /* 0x000fe200078e0293 */
[----:B------:R-:W-:Y:S01]  /*8630*/  ISETP.NE.AND P0, PT, R199, 0x2, PT ;  /* 0x00000002c700780c */ /* 0x000fe20003f05270 */
[----:B------:R-:W-:Y:S01]  /*8640*/  IMAD.IADD R21, R77, 0x1, R174 ;  /* 0x000000014d157824 */ /* 0x000fe200078e02ae */
[----:B------:R-:W-:Y:S02]  /*8650*/  ISETP.NE.AND P1, PT, R76, 0x4, PT ;  /* 0x000000044c00780c */ /* 0x000fe40003f25270 */
[----:B------:R-:W-:Y:S02]  /*8660*/  SEL R3, RZ, 0x1, P0 ;  /* 0x00000001ff037807 */ /* 0x000fe40000000000 */
[----:B------:R-:W-:Y:S02]  /*8670*/  SEL R0, RZ, 0x1, P1 ;  /* 0x00000001ff007807 */ /* 0x000fe40000800000 */
[----:B------:R-:W-:Y:S02]  /*8680*/  LOP3.LUT R190, R190, R3, RZ, 0x3c, !PT ;  /* 0x00000003bebe7212 */ /* 0x000fe400078e3cff */
[----:B------:R-:W-:Y:S02]  /*8690*/  LOP3.LUT R191, R191, R0, RZ, 0x3c, !PT ;  /* 0x00000000bfbf7212 */ /* 0x000fe400078e3cff */
[----:B------:R-:W-:Y:S02]  /*86a0*/  @P2 R2UR UR36, R183 ;  /* 0x00000000b72422ca */ /* 0x000fe400000e0000 */
[----:B------:R-:W-:Y:S02]  /*86b0*/  SEL R199, R199, RZ, P0 ;  /* 0x000000ffc7c77207 */ /* 0x000fe40000000000 */
[----:B------:R-:W-:Y:S01]  /*86c0*/  SEL R76, R76, RZ, P1 ;  /* 0x000000ff4c4c7207 */ /* 0x000fe20000800000 */
[----:B------:R-:W-:Y:S10]  /*86d0*/  @P2 BRA `(.L_x_115) ;  /* 0xffffffc400a42947 */ /* 0x000ff4000383ffff */
[----:B------:R-:W-:Y:S05]  /*86e0*/  EXIT ;  /* 0x000000000000794d */ /* 0x000fea0003800000 */
.L_x_20:
[----:B----4-:R4:W1:Y:S02]  /*86f0*/  SYNCS.PHASECHK.TRANS64.TRYWAIT P0, [R3+URZ+0x160], R2 ;  /* 0x00016002030075a7 */ /* 0x01086400080011ff */
[----:B-1----:R-:W-:Y:S05]  /*8700*/  @!P0 NANOSLEEP.SYNCS 0x989680 ;  /* 0x009896800000895d */ /* 0x002fea0003900000 */
[----:B------:R-:W1:Y:S02]  /*8710*/  @!P0 SYNCS.PHASECHK.TRANS64 P0, [R3+URZ+0x160], R2 ;  /* 0x00016002030085a7 */ /* 0x000e6400080010ff */
[----:B-1----:R-:W-:Y:S05]  /*8720*/  @!P0 BRA `(.L_x_20) ;  /* 0xfffffffc00f08947 */ /* 0x002fea000383ffff */
[----:B------:R-:W-:Y:S05]  /*8730*/  BRA `(.L_x_116) ;  /* 0xffffff8c00d07947 */ /* 0x000fea000383ffff */
.L_x_23:
[----:B-1----:R-:W-:-:S07]  /*8740*/  MOV R2, UR33 ;  /* 0x0000002100027c02 */ /* 0x002fce0008000f00 */
.L_x_117:
[----:B-1----:R1:W4:Y:S02]  /*8750*/  SYNCS.PHASECHK.TRANS64.TRYWAIT P0, [R2+URZ+0x60], R5 ;  /* 0x00006005020075a7 */ /* 0x00232400080011ff */
[----:B----4-:R-:W-:Y:S05]  /*8760*/  @!P0 NANOSLEEP.SYNCS 0x989680 ;  /* 0x009896800000895d */ /* 0x010fea0003900000 */
[----:B------:R-:W4:Y:S02]  /*8770*/  @!P0 SYNCS.PHASECHK.TRANS64 P0, [R2+URZ+0x60], R5 ;  /* 0x00006005020085a7 */ /* 0x000f2400080010ff */
[----:B----4-:R-:W-:Y:S05]  /*8780*/  @!P0 BRA `(.L_x_117) ;  /* 0xfffffffc00f08947 */ /* 0x010fea000383ffff */
[----:B------:R-:W-:Y:S05]  /*8790*/  BRA `(.L_x_22) ;  /* 0xffffff9000207947 */ /* 0x000fea000383ffff */
.L_x_29:
[----:B-1----:R-:W-:-:S07]  /*87a0*/  MOV R2, UR17 ;  /* 0x0000001100027c02 */ /* 0x002fce0008000f00 */
.L_x_118:
[----:B-1----:R1:W4:Y:S02]  /*87b0*/  SYNCS.PHASECHK.TRANS64.TRYWAIT P0, [R2+URZ+0x60], R5 ;  /* 0x00006005020075a7 */ /* 0x00232400080011ff */
[----:B----4-:R-:W-:Y:S05]  /*87c0*/  @!P0 NANOSLEEP.SYNCS 0x989680 ;  /* 0x009896800000895d */ /* 0x010fea0003900000 */
[----:B------:R-:W4:Y:S02]  /*87d0*/  @!P0 SYNCS.PHASECHK.TRANS64 P0, [R2+URZ+0x60], R5 ;  /* 0x00006005020085a7 */ /* 0x000f2400080010ff */
[----:B----4-:R-:W-:Y:S05]  /*87e0*/  @!P0 BRA `(.L_x_118) ;  /* 0xfffffffc00f08947 */ /* 0x010fea000383ffff */
[----:B------:R-:W-:Y:S05]  /*87f0*/  BRA `(.L_x_28) ;  /* 0xffffff9000c87947 */ /* 0x000fea000383ffff */
.L_x_33:
[----:B-1----:R1:W4:Y:S02]  /*8800*/  SYNCS.PHASECHK.TRANS64.TRYWAIT P0, [R2+URZ+0xf0], R3 ;  /* 0x0000f003020075a7 */ /* 0x00232400080011ff */
[----:B----4-:R-:W-:Y:S05]  /*8810*/  @!P0 NANOSLEEP.SYNCS 0x989680 ;  /* 0x009896800000895d */ /* 0x010fea0003900000 */
[----:B------:R-:W4:Y:S02]  /*8820*/  @!P0 SYNCS.PHASECHK.TRANS64 P0, [R2+URZ+0xf0], R3 ;  /* 0x0000f003020085a7 */ /* 0x000f2400080010ff */
[----:B----4-:R-:W-:Y:S05]  /*8830*/  @!P0 BRA `(.L_x_33) ;  /* 0xfffffffc00f08947 */ /* 0x010fea000383ffff */
[----:B------:R-:W-:Y:S05]  /*8840*/  BRA `(.L_x_119) ;  /* 0xffffff9400547947 */ /* 0x000fea000383ffff */
.L_x_37:
[----:B--2---:R-:W-:-:S07]  /*8850*/  MOV R0, UR5 ;  /* 0x0000000500007c02 */ /* 0x004fce0008000f00 */
.L_x_120:
[----:B-1----:R1:W2:Y:S02]  /*8860*/  SYNCS.PHASECHK.TRANS64.TRYWAIT P0, [R0+URZ], R3 ;  /* 0x00000003000075a7 */ /* 0x0022a400080011ff */
[----:B--2---:R-:W-:Y:S05]  /*8870*/  @!P0 NANOSLEEP.SYNCS 0x989680 ;  /* 0x009896800000895d */ /* 0x004fea0003900000 */
[----:B------:R-:W2:Y:S02]  /*8880*/  @!P0 SYNCS.PHASECHK.TRANS64 P0, [R0+URZ], R3 ;  /* 0x00000003000085a7 */ /* 0x000ea400080010ff */
[----:B--2---:R-:W-:Y:S05]  /*8890*/  @!P0 BRA `(.L_x_120) ;  /* 0xfffffffc00f08947 */ /* 0x004fea000383ffff */
[----:B------:R-:W-:Y:S05]  /*88a0*/  BRA `(.L_x_121) ;  /* 0xffffff9800c47947 */ /* 0x000fea000383ffff */
.L_x_38:
[----:B--2---:R-:W-:-:S07]  /*88b0*/  MOV R0, UR5 ;  /* 0x0000000500007c02 */ /* 0x004fce0008000f00 */
.L_x_122:
[----:B-1----:R1:W2:Y:S02]  /*88c0*/  SYNCS.PHASECHK.TRANS64.TRYWAIT P0, [R0+URZ], R3 ;  /* 0x00000003000075a7 */ /* 0x0022a400080011ff */
[----:B--2---:R-:W-:Y:S05]  /*88d0*/  @!P0 NANOSLEEP.SYNCS 0x989680 ;  /* 0x009896800000895d */ /* 0x004fea0003900000 */
[----:B------:R-:W2:Y:S02]  /*88e0*/  @!P0 SYNCS.PHASECHK.TRANS64 P0, [R0+URZ], R3 ;  /* 0x00000003000085a7 */ /* 0x000ea400080010ff */
[----:B--2---:R-:W-:Y:S05]  /*88f0*/  @!P0 BRA `(.L_x_122) ;  /* 0xfffffffc00f08947 */ /* 0x004fea000383ffff */
[----:B------:R-:W-:Y:S05]  /*8900*/  BRA `(.L_x_123) ;  /* 0xffffff9800d07947 */ /* 0x000fea000383ffff */
.L_x_39:
[----:B--2---:R-:W-:-:S07]  /*8910*/  MOV R0, UR5 ;  /* 0x0000000500007c02 */ /* 0x004fce0008000f00 */
.L_x_124:
[----:B-1----:R1:W2:Y:S02]  /*8920*/  SYNCS.PHASECHK.TRANS64.TRYWAIT P0, [R0+URZ], R3 ;  /* 0x00000003000075a7 */ /* 0x0022a400080011ff */
[----:B--2---:R-:W-:Y:S05]  /*8930*/  @!P0 NANOSLEEP.SYNCS 0x989680 ;  /* 0x009896800000895d */ /* 0x004fea0003900000 */
[----:B------:R-:W2:Y:S02]  /*8940*/  @!P0 SYNCS.PHASECHK.TRANS64 P0, [R0+URZ], R3 ;  /* 0x00000003000085a7 */ /* 0x000ea400080010ff */
[----:B--2---:R-:W-:Y:S05]  /*8950*/  @!P0 BRA `(.L_x_124) ;  /* 0xfffffffc00f08947 */ /* 0x004fea000383ffff */
[----:B------:R-:W-:Y:S05]  /*8960*/  BRA `(.L_x_125) ;  /* 0xffffff9800dc7947 */ /* 0x000fea000383ffff */
.L_x_40:
[----:B--2---:R-:W-:-:S07]  /*8970*/  MOV R0, UR5 ;  /* 0x0000000500007c02 */ /* 0x004fce0008000f00 */
.L_x_126:
[----:B-1----:R1:W2:Y:S02]  /*8980*/  SYNCS.PHASECHK.TRANS64.TRYWAIT P0, [R0+URZ], R3 ;  /* 0x00000003000075a7 */ /* 0x0022a400080011ff */
[----:B--2---:R-:W-:Y:S05]  /*8990*/  @!P0 NANOSLEEP.SYNCS 0x989680 ;  /* 0x009896800000895d */ /* 0x004fea0003900000 */
[----:B------:R-:W2:Y:S02]  /*89a0*/  @!P0 SYNCS.PHASECHK.TRANS64 P0, [R0+URZ], R3 ;  /* 0x00000003000085a7 */ /* 0x000ea400080010ff */
[----:B--2---:R-:W-:Y:S05]  /*89b0*/  @!P0 BRA `(.L_x_126) ;  /* 0xfffffffc00f08947 */ /* 0x004fea000383ffff */
[----:B------:R-:W-:Y:S05]  /*89c0*/  BRA `(.L_x_127) ;  /* 0xffffff9800e87947 */ /* 0x000fea000383ffff */
.L_x_41:
[----:B--2---:R-:W-:-:S07]  /*89d0*/  MOV R0, UR5 ;  /* 0x0000000500007c02 */ /* 0x004fce0008000f00 */
.L_x_128:
[----:B-1----:R1:W2:Y:S02]  /*89e0*/  SYNCS.PHASECHK.TRANS64.TRYWAIT P0, [R0+URZ], R3 ;  /* 0x00000003000075a7 */ /* 0x0022a400080011ff */
[----:B--2---:R-:W-:Y:S05]  /*89f0*/  @!P0 NANOSLEEP.SYNCS 0x989680 ;  /* 0x009896800000895d */ /* 0x004fea0003900000 */
[----:B------:R-:W2:Y:S02]  /*8a00*/  @!P0 SYNCS.PHASECHK.TRANS64 P0, [R0+URZ], R3 ;  /* 0x00000003000085a7 */ /* 0x000ea400080010ff */
[----:B--2---:R-:W-:Y:S05]  /*8a10*/  @!P0 BRA `(.L_x_128) ;  /* 0xfffffffc00f08947 */ /* 0x004fea000383ffff */
[----:B------:R-:W-:Y:S05]  /*8a20*/  BRA `(.L_x_129) ;  /* 0xffffff9800f47947 */ /* 0x000fea000383ffff */
.L_x_42:
[----:B--2---:R-:W-:-:S07]  /*8a30*/  MOV R0, UR5 ;  /* 0x0000000500007c02 */ /* 0x004fce0008000f00 */
.L_x_130:
[----:B-1----:R1:W2:Y:S02]  /*8a40*/  SYNCS.PHASECHK.TRANS64.TRYWAIT P0, [R0+URZ], R3 ;  /* 0x00000003000075a7 */ /* 0x0022a400080011ff */
[----:B--2---:R-:W-:Y:S05]  /*8a50*/  @!P0 NANOSLEEP.SYNCS 0x989680 ;  /* 0x009896800000895d */ /* 0x004fea0003900000 */
[----:B------:R-:W2:Y:S02]  /*8a60*/  @!P0 SYNCS.PHASECHK.TRANS64 P0, [R0+URZ], R3 ;  /* 0x00000003000085a7 */ /* 0x000ea400080010ff */
[----:B--2---:R-:W-:Y:S05]  /*8a70*/  @!P0 BRA `(.L_x_130) ;  /* 0xfffffffc00f08947 */ /* 0x004fea000383ffff */
[----:B------:R-:W-:Y:S05]  /*8a80*/  BRA `(.L_x_131) ;  /* 0xffffff9c00007947 */ /* 0x000fea000383ffff */
.L_x_43:
[----:B--2---:R-:W-:-:S07]  /*8a90*/  MOV R0, UR5 ;  /* 0x0000000500007c02 */ /* 0x004fce0008000f00 */
.L_x_132:
[----:B-1----:R1:W2:Y:S02]  /*8aa0*/  SYNCS.PHASECHK.TRANS64.TRYWAIT P0, [R0+URZ], R3 ;  /* 0x00000003000075a7 */ /* 0x0022a400080011ff */
[----:B--2---:R-:W-:Y:S05]  /*8ab0*/  @!P0 NANOSLEEP.SYNCS 0x989680 ;  /* 0x009896800000895d */ /* 0x004fea0003900000 */
[----:B------:R-:W2:Y:S02]  /*8ac0*/  @!P0 SYNCS.PHASECHK.TRANS64 P0, [R0+URZ], R3 ;  /* 0x00000003000085a7 */ /* 0x000ea400080010ff */
[----:B--2---:R-:W-:Y:S05]  /*8ad0*/  @!P0 BRA `(.L_x_132) ;  /* 0xfffffffc00f08947 */ /* 0x004fea000383ffff */
[----:B------:R-:W-:Y:S05]  /*8ae0*/  BRA `(.L_x_133) ;  /* 0xffffff9c000c7947 */ /* 0x000fea000383ffff */
.L_x_44:
[----:B--2---:R-:W-:-:S07]  /*8af0*/  MOV R0, UR5 ;  /* 0x0000000500007c02 */ /* 0x004fce0008000f00 */
.L_x_134:
[----:B-1----:R1:W2:Y:S02]  /*8b00*/  SYNCS.PHASECHK.TRANS64.TRYWAIT P0, [R0+URZ], R3 ;  /* 0x00000003000075a7 */ /* 0x0022a400080011ff */
[----:B--2---:R-:W-:Y:S05]  /*8b10*/  @!P0 NANOSLEEP.SYNCS 0x989680 ;  /* 0x009896800000895d */ /* 0x004fea0003900000 */
[----:B------:R-:W2:Y:S02]  /*8b20*/  @!P0 SYNCS.PHASECHK.TRANS64 P0, [R0+URZ], R3 ;  /* 0x00000003000085a7 */ /* 0x000ea400080010ff */
[----:B--2---:R-:W-:Y:S05]  /*8b30*/  @!P0 BRA `(.L_x_134) ;  /* 0xfffffffc00f08947 */ /* 0x004fea000383ffff */
[----:B------:R-:W-:Y:S05]  /*8b40*/  BRA `(.L_x_135) ;  /* 0xffffff9c00187947 */ /* 0x000fea000383ffff */
.L_x_45:
[----:B--2---:R-:W-:-:S07]  /*8b50*/  MOV R0, UR5 ;  /* 0x0000000500007c02 */ /* 0x004fce0008000f00 */
.L_x_136:
[----:B-1----:R1:W2:Y:S02]  /*8b60*/  SYNCS.PHASECHK.TRANS64.TRYWAIT P0, [R0+URZ], R3 ;  /* 0x00000003000075a7 */ /* 0x0022a400080011ff */
[----:B--2---:R-:W-:Y:S05]  /*8b70*/  @!P0 NANOSLEEP.SYNCS 0x989680 ;  /* 0x009896800000895d */ /* 0x004fea0003900000 */
[----:B------:R-:W2:Y:S02]  /*8b80*/  @!P0 SYNCS.PHASECHK.TRANS64 P0, [R0+URZ], R3 ;  /* 0x00000003000085a7 */ /* 0x000ea400080010ff */
[----:B--2---:R-:W-:Y:S05]  /*8b90*/  @!P0 BRA `(.L_x_136) ;  /* 0xfffffffc00f08947 */ /* 0x004fea000383ffff */
[----:B------:R-:W-:Y:S05]  /*8ba0*/  BRA `(.L_x_137) ;  /* 0xffffff9c00247947 */ /* 0x000fea000383ffff */
.L_x_46:
[----:B--2---:R-:W-:-:S07]  /*8bb0*/  MOV R0, UR5 ;  /* 0x0000000500007c02 */ /* 0x004fce0008000f00 */
.L_x_138:
[----:B-1----:R1:W2:Y:S02]  /*8bc0*/  SYNCS.PHASECHK.TRANS64.TRYWAIT P0, [R0+URZ], R3 ;  /* 0x00000003000075a7 */ /* 0x0022a400080011ff */
[----:B--2---:R-:W-:Y:S05]  /*8bd0*/  @!P0 NANOSLEEP.SYNCS 0x989680 ;  /* 0x009896800000895d */ /* 0x004fea0003900000 */
[----:B------:R-:W2:Y:S02]  /*8be0*/  @!P0 SYNCS.PHASECHK.TRANS64 P0, [R0+URZ], R3 ;  /* 0x00000003000085a7 */ /* 0x000ea400080010ff */
[----:B--2---:R-:W-:Y:S05]  /*8bf0*/  @!P0 BRA `(.L_x_138) ;  /* 0xfffffffc00f08947 */ /* 0x004fea000383ffff */
[----:B------:R-:W-:Y:S05]  /*8c00*/  BRA `(.L_x_139) ;  /* 0xffffff9c00307947 */ /* 0x000fea000383ffff */
.L_x_47:
[----:B--2---:R-:W-:-:S07]  /*8c10*/  MOV R0, UR5 ;  /* 0x0000000500007c02 */ /* 0x004fce0008000f00 */
.L_x_140:
[----:B-1----:R1:W2:Y:S02]  /*8c20*/  SYNCS.PHASECHK.TRANS64.TRYWAIT P0, [R0+URZ], R3 ;  /* 0x00000003000075a7 */ /* 0x0022a400080011ff */
[----:B--2---:R-:W-:Y:S05]  /*8c30*/  @!P0 NANOSLEEP.SYNCS 0x989680 ;  /* 0x009896800000895d */ /* 0x004fea0003900000 */
[----:B------:R-:W2:Y:S02]  /*8c40*/  @!P0 SYNCS.PHASECHK.TRANS64 P0, [R0+URZ], R3 ;  /* 0x00000003000085a7 */ /* 0x000ea400080010ff */
[----:B--2---:R-:W-:Y:S05]  /*8c50*/  @!P0 BRA `(.L_x_140) ;  /* 0xfffffffc00f08947 */ /* 0x004fea000383ffff */
[----:B------:R-:W-:Y:S05]  /*8c60*/  BRA `(.L_x_141) ;  /* 0xffffff9c003c7947 */ /* 0x000fea000383ffff */
.L_x_50:
[----:B-1----:R1:W2:Y:S02]  /*8c70*/  SYNCS.PHASECHK.TRANS64.TRYWAIT P0, [R0+URZ+0x150], R5 ;  /* 0x00015005000075a7 */ /* 0x0022a400080011ff */
[----:B--2---:R-:W-:Y:S05]  /*8c80*/  @!P0 NANOSLEEP.SYNCS 0x989680 ;  /* 0x009896800000895d */ /* 0x004fea0003900000 */
[----:B------:R-:W2:Y:S02]  /*8c90*/  @!P0 SYNCS.PHASECHK.TRANS64 P0, [R0+URZ+0x150], R5 ;  /* 0x00015005000085a7 */ /* 0x000ea400080010ff */
[----:B--2---:R-:W-:Y:S05]  /*8ca0*/  @!P0 BRA `(.L_x_50) ;  /* 0xfffffffc00f08947 */ /* 0x004fea000383ffff */
[----:B------:R-:W-:Y:S05]  /*8cb0*/  BRA `(.L_x_142) ;  /* 0xffffff9c00987947 */ /* 0x000fea000383ffff */
.L_x_51:
[----:B------:R-:W-:-:S07]  /*8cc0*/  MOV R0, UR5 ;  /* 0x0000000500007c02 */ /* 0x000fce0008000f00 */
.L_x_143:
[----:B-1----:R1:W2:Y:S02]  /*8cd0*/  SYNCS.PHASECHK.TRANS64.TRYWAIT P0, [R0+URZ+0x100], R5 ;  /* 0x00010005000075a7 */ /* 0x0022a400080011ff */
[----:B--2---:R-:W-:Y:S05]  /*8ce0*/  @!P0 NANOSLEEP.SYNCS 0x989680 ;  /* 0x009896800000895d */ /* 0x004fea0003900000 */
[----:B------:R-:W2:Y:S02]  /*8cf0*/  @!P0 SYNCS.PHASECHK.TRANS64 P0, [R0+URZ+0x100], R5 ;  /* 0x00010005000085a7 */ /* 0x000ea400080010ff */
[----:B--2---:R-:W-:Y:S05]  /*8d00*/  @!P0 BRA `(.L_x_143) ;  /* 0xfffffffc00f08947 */ /* 0x004fea000383ffff */
[----:B------:R-:W-:Y:S05]  /*8d10*/  BRA `(.L_x_144) ;  /* 0xffffff9c00a87947 */ /* 0x000fea000383ffff */
.L_x_52:
[----:B-1----:R1:W2:Y:S02]  /*8d20*/  SYNCS.PHASECHK.TRANS64.TRYWAIT P1, [R0+URZ+0xf0], R5 ;  /* 0x0000f005000075a7 */ /* 0x0022a400080211ff */
[----:B--2---:R-:W-:Y:S05]  /*8d30*/  @!P1 NANOSLEEP.SYNCS 0x989680 ;  /* 0x009896800000995d */ /* 0x004fea0003900000 */
[----:B------:R-:W2:Y:S02]  /*8d40*/  @!P1 SYNCS.PHASECHK.TRANS64 P1, [R0+URZ+0xf0], R5 ;  /* 0x0000f005000095a7 */ /* 0x000ea400080210ff */
[----:B--2---:R-:W-:Y:S05]  /*8d50*/  @!P1 BRA `(.L_x_52) ;  /* 0xfffffffc00f09947 */ /* 0x004fea000383ffff */
[----:B------:R-:W-:Y:S05]  /*8d60*/  BRA `(.L_x_145) ;  /* 0xffffff9c00d87947 */ /* 0x000fea000383ffff */
.L_x_55:
[----:B------:R-:W-:-:S07]  /*8d70*/  MOV R0, UR5 ;  /* 0x0000000500007c02 */ /* 0x000fce0008000f00 */
.L_x_146:
[----:B-1----:R1:W2:Y:S02]  /*8d80*/  SYNCS.PHASECHK.TRANS64.TRYWAIT P0, [R0+URZ+0x100], R3 ;  /* 0x00010003000075a7 */ /* 0x0022a400080011ff */
[----:B--2---:R-:W-:Y:S05]  /*8d90*/  @!P0 NANOSLEEP.SYNCS 0x989680 ;  /* 0x009896800000895d */ /* 0x004fea0003900000 */
[----:B------:R-:W2:Y:S02]  /*8da0*/  @!P0 SYNCS.PHASECHK.TRANS64 P0, [R0+URZ+0x100], R3 ;  /* 0x00010003000085a7 */ /* 0x000ea400080010ff */
[----:B--2---:R-:W-:Y:S05]  /*8db0*/  @!P0 BRA `(.L_x_146) ;  /* 0xfffffffc00f08947 */ /* 0x004fea000383ffff */
[----:B------:R-:W-:Y:S05]  /*8dc0*/  BRA `(.L_x_54) ;  /* 0xffffffa0002c7947 */ /* 0x000fea000383ffff */
.L_x_62:
[----:B-1----:R1:W2:Y:S02]  /*8dd0*/  SYNCS.PHASECHK.TRANS64.TRYWAIT P1, [R0+URZ+0xf0], R5 ;  /* 0x0000f005000075a7 */ /* 0x0022a400080211ff */
[----:B--2---:R-:W-:Y:S05]  /*8de0*/  @!P1 NANOSLEEP.SYNCS 0x989680 ;  /* 0x009896800000995d */ /* 0x004fea0003900000 */
[----:B------:R-:W2:Y:S02]  /*8df0*/  @!P1 SYNCS.PHASECHK.TRANS64 P1, [R0+URZ+0xf0], R5 ;  /* 0x0000f005000095a7 */ /* 0x000ea400080210ff */
[----:B--2---:R-:W-:Y:S05]  /*8e00*/  @!P1 BRA `(.L_x_62) ;  /* 0xfffffffc00f09947 */ /* 0x004fea000383ffff */
[----:B------:R-:W-:Y:S05]  /*8e10*/  BRA `(.L_x_147) ;  /* 0xffffffa4008c7947 */ /* 0x000fea000383ffff */
.L_x_63:
[----:B------:R-:W-:-:S07]  /*8e20*/  MOV R3, UR8 ;  /* 0x0000000800037c02 */ /* 0x000fce0008000f00 */
.L_x_148:
[----:B-1----:R1:W2:Y:S02]  /*8e30*/  SYNCS.PHASECHK.TRANS64.TRYWAIT P0, [R3+URZ+0x130], R0 ;  /* 0x00013000030075a7 */ /* 0x0022a400080011ff */
[----:B--2---:R-:W-:Y:S05]  /*8e40*/  @!P0 NANOSLEEP.SYNCS 0x989680 ;  /* 0x009896800000895d */ /* 0x004fea0003900000 */
[----:B------:R-:W2:Y:S02]  /*8e50*/  @!P0 SYNCS.PHASECHK.TRANS64 P0, [R3+URZ+0x130], R0 ;  /* 0x00013000030085a7 */ /* 0x000ea400080010ff */
[----:B--2---:R-:W-:Y:S05]  /*8e60*/  @!P0 BRA `(.L_x_148) ;  /* 0xfffffffc00f08947 */ /* 0x004fea000383ffff */
[----:B------:R-:W-:Y:S05]  /*8e70*/  BRA `(.L_x_149) ;  /* 0xffffffa400c47947 */ /* 0x000fea000383ffff */
.L_x_66:
[----:B------:R-:W-:Y:S07]  /*8e80*/  MOV R0, UR7 ;  /* 0x0000000700007c02 */ /* 0x000fee0008000f00 */
.L_x_150:
[----:B-1----:R1:W2:Y:S02]  /*8e90*/  SYNCS.PHASECHK.TRANS64.TRYWAIT P0, [R0+URZ], R3 ;  /* 0x00000003000075a7 */ /* 0x0022a400080011ff */
[----:B--2---:R-:W-:Y:S05]  /*8ea0*/  @!P0 NANOSLEEP.SYNCS 0x989680 ;  /* 0x009896800000895d */ /* 0x004fea0003900000 */
[----:B------:R-:W2:Y:S02]  /*8eb0*/  @!P0 SYNCS.PHASECHK.TRANS64 P0, [R0+URZ], R3 ;  /* 0x00000003000085a7 */ /* 0x000ea400080010ff */
[----:B--2---:R-:W-:Y:S05]  /*8ec0*/  @!P0 BRA `(.L_x_150) ;  /* 0xfffffffc00f08947 */ /* 0x004fea000383ffff */
[----:B------:R-:W-:Y:S05]  /*8ed0*/  BRA `(.L_x_65) ;  /* 0xffffffa400e07947 */ /* 0x000fea000383ffff */
.L_x_69:
[----:B------:R-:W-:-:S07]  /*8ee0*/  MOV R0, UR5 ;  /* 0x0000000500007c02 */ /* 0x000fce0008000f00 */
.L_x_151:
[----:B--2---:R2:W3:Y:S02]  /*8ef0*/  SYNCS.PHASECHK.TRANS64.TRYWAIT P0, [R0+URZ], R3 ;  /* 0x00000003000075a7 */ /* 0x0044e400080011ff */
[----:B---3--:R-:W-:Y:S05]  /*8f00*/  @!P0 NANOSLEEP.SYNCS 0x989680 ;  /* 0x009896800000895d */ /* 0x008fea0003900000 */
[----:B------:R-:W3:Y:S02]  /*8f10*/  @!P0 SYNCS.PHASECHK.TRANS64 P0, [R0+URZ], R3 ;  /* 0x00000003000085a7 */ /* 0x000ee400080010ff */
[----:B---3--:R-:W-:Y:S05]  /*8f20*/  @!P0 BRA `(.L_x_151) ;  /* 0xfffffffc00f08947 */ /* 0x008fea000383ffff */
[----:B------:R-:W-:Y:S05]  /*8f30*/  BRA `(.L_x_152) ;  /* 0xffffffa800947947 */ /* 0x000fea000383ffff */
.L_x_70:
[----:B------:R-:W-:-:S07]  /*8f40*/  MOV R0, UR5 ;  /* 0x0000000500007c02 */ /* 0x000fce0008000f00 */
.L_x_153:
[----:B-1----:R1:W2:Y:S02]  /*8f50*/  SYNCS.PHASECHK.TRANS64.TRYWAIT P0, [R0+URZ], R3 ;  /* 0x00000003000075a7 */ /* 0x0022a400080011ff */
[----:B--2---:R-:W-:Y:S05]  /*8f60*/  @!P0 NANOSLEEP.SYNCS 0x989680 ;  /* 0x009896800000895d */ /* 0x004fea0003900000 */
[----:B------:R-:W2:Y:S02]  /*8f70*/  @!P0 SYNCS.PHASECHK.TRANS64 P0, [R0+URZ], R3 ;  /* 0x00000003000085a7 */ /* 0x000ea400080010ff */
[----:B--2---:R-:W-:Y:S05]  /*8f80*/  @!P0 BRA `(.L_x_153) ;  /* 0xfffffffc00f08947 */ /* 0x004fea000383ffff */
[----:B------:R-:W-:Y:S05]  /*8f90*/  BRA `(.L_x_154) ;  /* 0xffffffa800a07947 */ /* 0x000fea000383ffff */
.L_x_71:
[----:B------:R-:W-:-:S07]  /*8fa0*/  MOV R0, UR5 ;  /* 0x0000000500007c02 */ /* 0x000fce0008000f00 */
.L_x_155:
[----:B-1----:R1:W2:Y:S02]  /*8fb0*/  SYNCS.PHASECHK.TRANS64.TRYWAIT P0, [R0+URZ], R3 ;  /* 0x00000003000075a7 */ /* 0x0022a400080011ff */
[----:B--2---:R-:W-:Y:S05]  /*8fc0*/  @!P0 NANOSLEEP.SYNCS 0x989680 ;  /* 0x009896800000895d */ /* 0x004fea0003900000 */
[----:B------:R-:W2:Y:S02]  /*8fd0*/  @!P0 SYNCS.PHASECHK.TRANS64 P0, [R0+URZ], R3 ;  /* 0x00000003000085a7 */ /* 0x000ea400080010ff */
[----:B--2---:R-:W-:Y:S05]  /*8fe0*/  @!P0 BRA `(.L_x_155) ;  /* 0xfffffffc00f08947 */ /* 0x004fea000383ffff */
[----:B------:R-:W-:Y:S05]  /*8ff0*/  BRA `(.L_x_156) ;  /* 0xffffffa800ac7947 */ /* 0x000fea000383ffff */
.L_x_72:
[----:B------:R-:W-:-:S07]  /*9000*/  MOV R0, UR7 ;  /* 0x0000000700007c02 */ /* 0x000fce0008000f00 */
.L_x_157:
[----:B-1----:R1:W2:Y:S02]  /*9010*/  SYNCS.PHASECHK.TRANS64.TRYWAIT P0, [R0+URZ], R3 ;  /* 0x00000003000075a7 */ /* 0x0022a400080011ff */
[----:B--2---:R-:W-:Y:S05]  /*9020*/  @!P0 NANOSLEEP.SYNCS 0x989680 ;  /* 0x009896800000895d */ /* 0x004fea0003900000 */
[----:B------:R-:W2:Y:S02]  /*9030*/  @!P0 SYNCS.PHASECHK.TRANS64 P0, [R0+URZ], R3 ;  /* 0x00000003000085a7 */ /* 0x000ea400080010ff */
[----:B--2---:R-:W-:Y:S05]  /*9040*/  @!P0 BRA `(.L_x_157) ;  /* 0xfffffffc00f08947 */ /* 0x004fea000383ffff */
[----:B------:R-:W-:Y:S05]  /*9050*/  BRA `(.L_x_158) ;  /* 0xffffffa800b87947 */ /* 0x000fea000383ffff */
.L_x_77:
[----:B--2---:R2:W3:Y:S02]  /*9060*/  SYNCS.PHASECHK.TRANS64.TRYWAIT P0, [R0+URZ+0xf0], R3 ;  /* 0x0000f003000075a7 */ /* 0x0044e400080011ff */
[----:B---3--:R-:W-:Y:S05]  /*9070*/  @!P0 NANOSLEEP.SYNCS 0x989680 ;  /* 0x009896800000895d */ /* 0x008fea0003900000 */
[----:B------:R-:W3:Y:S02]  /*9080*/  @!P0 SYNCS.PHASECHK.TRANS64 P0, [R0+URZ+0xf0], R3 ;  /* 0x0000f003000085a7 */ /* 0x000ee400080010ff */
[----:B---3--:R-:W-:Y:S05]  /*9090*/  @!P0 BRA `(.L_x_77) ;  /* 0xfffffffc00f08947 */ /* 0x008fea000383ffff */
[----:B------:R-:W-:Y:S05]  /*90a0*/  BRA `(.L_x_159) ;  /* 0xffffffac00bc7947 */ /* 0x000fea000383ffff */
.L_x_80:
[----:B------:R-:W-:Y:S07]  /*90b0*/  MOV R0, UR7 ;  /* 0x0000000700007c02 */ /* 0x000fee0008000f00 */
.L_x_160:
[----:B--2---:R2:W3:Y:S02]  /*90c0*/  SYNCS.PHASECHK.TRANS64.TRYWAIT P0, [R0+URZ+0xe8], R3 ;  /* 0x0000e803000075a7 */ /* 0x0044e400080011ff */
[----:B---3--:R-:W-:Y:S05]  /*90d0*/  @!P0 NANOSLEEP.SYNCS 0x989680 ;  /* 0x009896800000895d */ /* 0x008fea0003900000 */
[----:B------:R-:W3:Y:S02]  /*90e0*/  @!P0 SYNCS.PHASECHK.TRANS64 P0, [R0+URZ+0xe8], R3 ;  /* 0x0000e803000085a7 */ /* 0x000ee400080010ff */
[----:B---3--:R-:W-:Y:S05]  /*90f0*/  @!P0 BRA `(.L_x_160) ;  /* 0xfffffffc00f08947 */ /* 0x008fea000383ffff */
[----:B------:R-:W-:Y:S05]  /*9100*/  BRA `(.L_x_79) ;  /* 0xffffffb0009c7947 */ /* 0x000fea000383ffff */
.L_x_83:
[----:B--2---:R-:W-:Y:S07]  /*9110*/  MOV R3, UR7 ;  /* 0x0000000700037c02 */ /* 0x004fee0008000f00 */
.L_x_161:
[----:B-1----:R1:W2:Y:S02]  /*9120*/  SYNCS.PHASECHK.TRANS64.TRYWAIT P0, [R3+URZ+0xd0], R12 ;  /* 0x0000d00c030075a7 */ /* 0x0022a400080011ff */
[----:B--2---:R-:W-:Y:S05]  /*9130*/  @!P0 NANOSLEEP.SYNCS 0x989680 ;  /* 0x009896800000895d */ /* 0x004fea0003900000 */
[----:B------:R-:W2:Y:S02]  /*9140*/  @!P0 SYNCS.PHASECHK.TRANS64 P0, [R3+URZ+0xd0], R12 ;  /* 0x0000d00c030085a7 */ /* 0x000ea400080010ff */
[----:B--2---:R-:W-:Y:S05]  /*9150*/  @!P0 BRA `(.L_x_161) ;  /* 0xfffffffc00f08947 */ /* 0x004fea000383ffff */
[----:B------:R-:W-:Y:S05]  /*9160*/  BRA `(.L_x_162) ;  /* 0xffffffb400147947 */ /* 0x000fea000383ffff */
.L_x_84:
[----:B------:R-:W-:Y:S07]  /*9170*/  MOV R3, UR7 ;  /* 0x0000000700037c02 */ /* 0x000fee0008000f00 */
.L_x_163:
[----:B-1----:R1:W2:Y:S02]  /*9180*/  SYNCS.PHASECHK.TRANS64.TRYWAIT P0, [R3+URZ+0xd8], R12 ;  /* 0x0000d80c030075a7 */ /* 0x0022a400080011ff */
[----:B--2---:R-:W-:Y:S05]  /*9190*/  @!P0 NANOSLEEP.SYNCS 0x989680 ;  /* 0x009896800000895d */ /* 0x004fea0003900000 */
[----:B------:R-:W2:Y:S02]  /*91a0*/  @!P0 SYNCS.PHASECHK.TRANS64 P0, [R3+URZ+0xd8], R12 ;  /* 0x0000d80c030085a7 */ /* 0x000ea400080010ff */
[----:B--2---:R-:W-:Y:S05]  /*91b0*/  @!P0 BRA `(.L_x_163) ;  /* 0xfffffffc00f08947 */ /* 0x004fea000383ffff */
[----:B------:R-:W-:Y:S05]  /*91c0*/  BRA `(.L_x_164) ;  /* 0xffffffb400947947 */ /* 0x000fea000383ffff */
.L_x_86:
[----:B------:R-:W-:-:S07]  /*91d0*/  MOV R0, UR7 ;  /* 0x0000000700007c02 */ /* 0x000fce0008000f00 */
.L_x_165:
[----:B-1----:R1:W3:Y:S02]  /*91e0*/  SYNCS.PHASECHK.TRANS64.TRYWAIT P0, [R0+URZ+0xd0], R3 ;  /* 0x0000d003000075a7 */ /* 0x0022e400080011ff */
[----:B---3--:R-:W-:Y:S05]  /*91f0*/  @!P0 NANOSLEEP.SYNCS 0x989680 ;  /* 0x009896800000895d */ /* 0x008fea0003900000 */
[----:B------:R-:W3:Y:S02]  /*9200*/  @!P0 SYNCS.PHASECHK.TRANS64 P0, [R0+URZ+0xd0], R3 ;  /* 0x0000d003000085a7 */ /* 0x000ee400080010ff */
[----:B---3--:R-:W-:Y:S05]  /*9210*/  @!P0 BRA `(.L_x_165) ;  /* 0xfffffffc00f08947 */ /* 0x008fea000383ffff */
[----:B------:R-:W-:Y:S05]  /*9220*/  BRA `(.L_x_166) ;  /* 0xffffffb800047947 */ /* 0x000fea000383ffff */
.L_x_88:
[----:B--2---:R2:W4:Y:S02]  /*9230*/  SYNCS.PHASECHK.TRANS64.TRYWAIT P0, [R0+URZ+0xf0], R3 ;  /* 0x0000f003000075a7 */ /* 0x00452400080011ff */
[----:B----4-:R-:W-:Y:S05]  /*9240*/  @!P0 NANOSLEEP.SYNCS 0x989680 ;  /* 0x009896800000895d */ /* 0x010fea0003900000 */
[----:B------:R-:W4:Y:S02]  /*9250*/  @!P0 SYNCS.PHASECHK.TRANS64 P0, [R0+URZ+0xf0], R3 ;  /* 0x0000f003000085a7 */ /* 0x000f2400080010ff */
[----:B----4-:R-:W-:Y:S05]  /*9260*/  @!P0 BRA `(.L_x_88) ;  /* 0xfffffffc00f08947 */ /* 0x010fea000383ffff */
[----:B------:R-:W-:Y:S05]  /*9270*/  BRA `(.L_x_167) ;  /* 0xffffffb800d07947 */ /* 0x000fea000383ffff */
.L_x_100:
[----:B-1----:R1:W2:Y:S02]  /*9280*/  SYNCS.PHASECHK.TRANS64.TRYWAIT P1, [R0+URZ+0xc0], R3 ;  /* 0x0000c003000075a7 */ /* 0x0022a400080211ff */
[----:B--2---:R-:W-:Y:S05]  /*9290*/  @!P1 NANOSLEEP.SYNCS 0x989680 ;  /* 0x009896800000995d */ /* 0x004fea0003900000 */
[----:B------:R-:W2:Y:S02]  /*92a0*/  @!P1 SYNCS.PHASECHK.TRANS64 P1, [R0+URZ+0xc0], R3 ;  /* 0x0000c003000095a7 */ /* 0x000ea400080210ff */
[----:B--2---:R-:W-:Y:S05]  /*92b0*/  @!P1 BRA `(.L_x_100) ;  /* 0xfffffffc00f09947 */ /* 0x004fea000383ffff */
[----:B------:R-:W-:Y:S05]  /*92c0*/  BRA `(.L_x_99) ;  /* 0xffffffc8000c7947 */ /* 0x000fea000383ffff */
.L_x_102:
[----:B-1----:R1:W4:Y:S02]  /*92d0*/  SYNCS.PHASECHK.TRANS64.TRYWAIT P0, [R211+URZ+0x110], R2 ;  /* 0x00011002d30075a7 */ /* 0x00232400080011ff */
[----:B----4-:R-:W-:Y:S05]  /*92e0*/  @!P0 NANOSLEEP.SYNCS 0x989680 ;  /* 0x009896800000895d */ /* 0x010fea0003900000 */
[----:B------:R-:W4:Y:S02]  /*92f0*/  @!P0 SYNCS.PHASECHK.TRANS64 P0, [R211+URZ+0x110], R2 ;  /* 0x00011002d30085a7 */ /* 0x000f2400080010ff */
[----:B----4-:R-:W-:Y:S05]  /*9300*/  @!P0 BRA `(.L_x_102) ;  /* 0xfffffffc00f08947 */ /* 0x010fea000383ffff */
[----:B------:R-:W-:Y:S05]  /*9310*/  BRA `(.L_x_101) ;  /* 0xffffffc800687947 */ /* 0x000fea000383ffff */
.L_x_111:
[----:B--2---:R2:W3:Y:S02]  /*9320*/  SYNCS.PHASECHK.TRANS64.TRYWAIT P0, [R214+URZ+0xc0], R3 ;  /* 0x0000c003d60075a7 */ /* 0x0044e400080011ff */
[----:B---3--:R-:W-:Y:S05]  /*9330*/  @!P0 NANOSLEEP.SYNCS 0x989680 ;  /* 0x009896800000895d */ /* 0x008fea0003900000 */
[----:B------:R-:W3:Y:S02]  /*9340*/  @!P0 SYNCS.PHASECHK.TRANS64 P0, [R214+URZ+0xc0], R3 ;  /* 0x0000c003d60085a7 */ /* 0x000ee400080010ff */
[----:B---3--:R-:W-:Y:S05]  /*9350*/  @!P0 BRA `(.L_x_111) ;  /* 0xfffffffc00f08947 */ /* 0x008fea000383ffff */
[----:B------:R-:W-:Y:S05]  /*9360*/  BRA `(.L_x_110) ;  /* 0xffffffdc00747947 */ /* 0x000fea000383ffff */
        .weak           $__internal_0_$__cuda_sm10x_tcgen05_guardrail_trap_col_being_dealloced_not_returned_by_alloc
        .type           $__internal_0_$__cuda_sm10x_tcgen05_guardrail_trap_col_being_dealloced_not_returned_by_alloc,@function
        .size           $__internal_0_$__cuda_sm10x_tcgen05_guardrail_trap_col_being_dealloced_not_returned_by_alloc,($__internal_1_$__cuda_sm10x_tcgen05_guardrail_trap_phase_invalid_during_alloc - $__internal_0_$__cuda_sm10x_tcgen05_guardrail_trap_col_being_dealloced_not_returned_by_alloc)
$__internal_0_$__cuda_sm10x_tcgen05_guardrail_trap_col_being_dealloced_not_returned_by_alloc:
[----:B------:R-:W-:Y:S05]  /*9370*/  BPT.TRAP 0x1 ;  /* 0x000000040000795c */ /* 0x000fea0000300000 */
[----:B------:R-:W-:-:S04]  /*9380*/  HFMA2 R3, -RZ, RZ, 0, 0 ;  /* 0x00000000ff037431 */ /* 0x000fc800000001ff */
[----:B------:R-:W-:Y:S05]  /*9390*/  RET.REL.NODEC R2 `(_ZN7cutlass13device_kernelINS_4gemm6kernel13GemmUniversalIN4cute5tupleIJiiiiEEENS1_10collective13CollectiveMmaINS1_35MainloopSm100TmaUmmaWarpSpecializedILi12ELi2ELi4ENS5_IJNS4_1CILi1EEESB_SB_EEEEENS5_IJNSA_ILi128EEESE_NSA_ILi64EEEEEENS_12float_e4m3_tENS5_IJlSB_lEEESH_SI_NS4_8TiledMMAINS4_8MMA_AtomIJNS4_10MMA_TraitsINS4_19SM100_MMA_F8F6F4_SSEJSH_SH_fSE_SE_NS4_17integral_constantINS4_4UMMA5MajorELSP_0EEESQ_NSN_INSO_7ScaleInELSR_0EEESS_EEEEEENS4_6LayoutISC_NS5_IJNSA_ILi0EEESW_SW_EEEEENS5_IJNS4_10UnderscoreESZ_SZ_EEEEENS4_13SM90_TMA_LOADENS4_14ComposedLayoutINS4_7SwizzleILi2ELi4ELi3EEENS4_18smem_ptr_flag_bitsILi8EEENSV_INS5_IJNSA_ILi8EEESF_EEENS5_IJSF_SB_EEEEEEEvNS4_8identityES12_S1C_vS1D_EENS_8epilogue10collective18CollectiveEpilogueINS1F_23Sm100TmaWarpSpecializedILi2ELi2ELi64ELb0ELb0EEEJSG_NS5_IJNSV_ISE_SB_EENSV_ISF_SB_EEEEESH_SI_SH_SI_NS1F_6fusion15FusionCallbacksIS1J_NS1N_13LinCombEltActINS1F_6thread4ReLuESH_fSH_fLNS_15FloatRoundStyleE2EEESG_S1M_JEEENS4_5SM1004TMEM4LOAD26SM100_TMEM_LOAD_32dp32b64xES12_S1C_NS4_39AutoVectorizingCopyWithAssumedAlignmentILi128EEENS4_14SM90_TMA_STOREES1C_S20_S20_EEEvvEEEEvNT_6ParamsE) ;  /* 0xffffff6c02187950 */ /* 0x000fea0003c3ffff */
        .weak           $__internal_1_$__cuda_sm10x_tcgen05_guardrail_trap_phase_invalid_during_alloc
        .type           $__internal_1_$__cuda_sm10x_tcgen05_guardrail_trap_phase_invalid_during_alloc,@function
        .size           $__internal_1_$__cuda_sm10x_tcgen05_guardrail_trap_phase_invalid_during_alloc,($__internal_2_$__cuda_sm10x_tcgen05_guardrail_trap_unallocated_columns_being_dealloced - $__internal_1_$__cuda_sm10x_tcgen05_guardrail_trap_phase_invalid_during_alloc)
$__internal_1_$__cuda_sm10x_tcgen05_guardrail_trap_phase_invalid_during_alloc:
[----:B------:R-:W-:Y:S05]  /*93a0*/  BPT.TRAP 0x1 ;  /* 0x000000040000795c */ /* 0x000fea0000300000 */
[----:B------:R-:W-:-:S04]  /*93b0*/  MOV R3, 0x0 ;  /* 0x0000000000037802 */ /* 0x000fc80000000f00 */
[----:B------:R-:W-:Y:S05]  /*93c0*/  RET.REL.NODEC R2 `(_ZN7cutlass13device_kernelINS_4gemm6kernel13GemmUniversalIN4cute5tupleIJiiiiEEENS1_10collective13CollectiveMmaINS1_35MainloopSm100TmaUmmaWarpSpecializedILi12ELi2ELi4ENS5_IJNS4_1CILi1EEESB_SB_EEEEENS5_IJNSA_ILi128EEESE_NSA_ILi64EEEEEENS_12float_e4m3_tENS5_IJlSB_lEEESH_SI_NS4_8TiledMMAINS4_8MMA_AtomIJNS4_10MMA_TraitsINS4_19SM100_MMA_F8F6F4_SSEJSH_SH_fSE_SE_NS4_17integral_constantINS4_4UMMA5MajorELSP_0EEESQ_NSN_INSO_7ScaleInELSR_0EEESS_EEEEEENS4_6LayoutISC_NS5_IJNSA_ILi0EEESW_SW_EEEEENS5_IJNS4_10UnderscoreESZ_SZ_EEEEENS4_13SM90_TMA_LOADENS4_14ComposedLayoutINS4_7SwizzleILi2ELi4ELi3EEENS4_18smem_ptr_flag_bitsILi8EEENSV_INS5_IJNSA_ILi8EEESF_EEENS5_IJSF_SB_EEEEEEEvNS4_8identityES12_S1C_vS1D_EENS_8epilogue10collective18CollectiveEpilogueINS1F_23Sm100TmaWarpSpecializedILi2ELi2ELi64ELb0ELb0EEEJSG_NS5_IJNSV_ISE_SB_EENSV_ISF_SB_EEEEESH_SI_SH_SI_NS1F_6fusion15FusionCallbacksIS1J_NS1N_13LinCombEltActINS1F_6thread4ReLuESH_fSH_fLNS_15FloatRoundStyleE2EEESG_S1M_JEEENS4_5SM1004TMEM4LOAD26SM100_TMEM_LOAD_32dp32b64xES12_S1C_NS4_39AutoVectorizingCopyWithAssumedAlignmentILi128EEENS4_14SM90_TMA_STOREES1C_S20_S20_EEEvvEEEEvNT_6ParamsE) ;  /* 0xffffff6c020c7950 */ /* 0x000fea0003c3ffff */
        .weak           $__internal_2_$__cuda_sm10x_tcgen05_guardrail_trap_unallocated_columns_being_dealloced
        .type           $__internal_2_$__cuda_sm10x_tcgen05_guardrail_trap_unallocated_columns_being_dealloced,@function
        .size           $__internal_2_$__cuda_sm10x_tcgen05_guardrail_trap_unallocated_columns_being_dealloced,(.L_x_169 - $__internal_2_$__cuda_sm10x_tcgen05_guardrail_trap_unallocated_columns_being_dealloced)
$__internal_2_$__cuda_sm10x_tcgen05_guardrail_trap_unallocated_columns_being_dealloced:
[----:B------:R-:W-:Y:S05]  /*93d0*/  BPT.TRAP 0x1 ;  /* 0x000000040000795c */ /* 0x000fea0000300000 */
[----:B------:R-:W-:-:S04]  /*93e0*/  HFMA2 R3, -RZ, RZ, 0, 0 ;  /* 0x00000000ff037431 */ /* 0x000fc800000001ff */
[----:B------:R-:W-:Y:S05]  /*93f0*/  RET.REL.NODEC R2 `(_ZN7cutlass13device_kernelINS_4gemm6kernel13GemmUniversalIN4cute5tupleIJiiiiEEENS1_10collective13CollectiveMmaINS1_35MainloopSm100TmaUmmaWarpSpecializedILi12ELi2ELi4ENS5_IJNS4_1CILi1EEESB_SB_EEEEENS5_IJNSA_ILi128EEESE_NSA_ILi64EEEEEENS_12float_e4m3_tENS5_IJlSB_lEEESH_SI_NS4_8TiledMMAINS4_8MMA_AtomIJNS4_10MMA_TraitsINS4_19SM100_MMA_F8F6F4_SSEJSH_SH_fSE_SE_NS4_17integral_constantINS4_4UMMA5MajorELSP_0EEESQ_NSN_INSO_7ScaleInELSR_0EEESS_EEEEEENS4_6LayoutISC_NS5_IJNSA_ILi0EEESW_SW_EEEEENS5_IJNS4_10UnderscoreESZ_SZ_EEEEENS4_13SM90_TMA_LOADENS4_14ComposedLayoutINS4_7SwizzleILi2ELi4ELi3EEENS4_18smem_ptr_flag_bitsILi8EEENSV_INS5_IJNSA_ILi8EEESF_EEENS5_IJSF_SB_EEEEEEEvNS4_8identityES12_S1C_vS1D_EENS_8epilogue10collective18CollectiveEpilogueINS1F_23Sm100TmaWarpSpecializedILi2ELi2ELi64ELb0ELb0EEEJSG_NS5_IJNSV_ISE_SB_EENSV_ISF_SB_EEEEESH_SI_SH_SI_NS1F_6fusion15FusionCallbacksIS1J_NS1N_13LinCombEltActINS1F_6thread4ReLuESH_fSH_fLNS_15FloatRoundStyleE2EEESG_S1M_JEEENS4_5SM1004TMEM4LOAD26SM100_TMEM_LOAD_32dp32b64xES12_S1C_NS4_39AutoVectorizingCopyWithAssumedAlignmentILi128EEENS4_14SM90_TMA_STOREES1C_S20_S20_EEEvvEEEEvNT_6ParamsE) ;  /* 0xffffff6c02007950 */ /* 0x000fea0003c3ffff */
.L_x_168:
[----:B------:R-:W-:-:S00]  /*9400*/  BRA `(.L_x_168) ;  /* 0xfffffffc00fc7947 */ /* 0x000fc0000383ffff */
[----:B------:R-:W-:-:S00]  /*9410*/  NOP ;  /* 0x0000000000007918 */ /* 0x000fc00000000000 */
        /* <DEDUP_REMOVED lines=14> */
.L_x_169:


//--------------------- .nv.global.init           --------------------------
	.section	.nv.global.init,"aw",@progbits
.nv.global.init:
	.type		$str$27,@object
	.size		$str$27,($str$28 - $str$27)
$str$27:
        /*0000*/ 	.byte	0x28, 0x61, 0x64, 0x64, 0x72, 0x65, 0x73, 0x73, 0x20, 0x26, 0x20, 0x6d, 0x61, 0x73, 0x6b, 0x29
        /*0010*/ 	.byte	0x20, 0x3d, 0x3d, 0x20, 0x30, 0x00
	.type		$str$28,@object
	.size		$str$28,($str$26 - $str$28)
$str$28:
        /*0016*/ 	.byte	0x2f, 0x74, 0x6d, 0x70, 0x2f, 0x63, 0x75, 0x74, 0x6c, 0x61, 0x73, 0x73, 0x5f, 0x73, 0x77, 0x65
        /*0026*/ 	.byte	0x65, 0x70, 0x5f, 0x73, 0x72, 0x63, 0x2f, 0x69, 0x6e, 0x63, 0x6c, 0x75, 0x64, 0x65, 0x2f, 0x63
        /*0036*/ 	.byte	0x75, 0x74, 0x65, 0x2f, 0x70, 0x6f, 0x69, 0x6e, 0x74, 0x65, 0x72, 0x5f, 0x66, 0x6c, 0x61, 0x67
        /*0046*/ 	.byte	0x67, 0x65, 0x64, 0x2e, 0x68, 0x70, 0x70, 0x00
	.type		$str$26,@object
	.size		$str$26,($str$25 - $str$26)
$str$26:
        /*004e*/ 	.byte	0x2f, 0x74, 0x6d, 0x70, 0x2f, 0x63, 0x75, 0x74, 0x6c, 0x61, 0x73, 0x73, 0x5f, 0x73, 0x77, 0x65
        /*005e*/ 	.byte	0x65, 0x70, 0x5f, 0x73, 0x72, 0x63, 0x2f, 0x69, 0x6e, 0x63, 0x6c, 0x75, 0x64, 0x65, 0x2f, 0x63
        /*006e*/ 	.byte	0x75, 0x74, 0x65, 0x2f, 0x61, 0x74, 0x6f, 0x6d, 0x2f, 0x63, 0x6f, 0x70, 0x79, 0x5f, 0x74, 0x72
        /*007e*/ 	.byte	0x61, 0x69, 0x74, 0x73, 0x5f, 0x73, 0x6d, 0x31, 0x30, 0x30, 0x2e, 0x68, 0x70, 0x70, 0x00
	.type		$str$25,@object
	.size		$str$25,(__unnamed_1 - $str$25)
$str$25:
        /*008d*/ 	.byte	0x28, 0x28, 0x75, 0x69, 0x6e, 0x74, 0x33, 0x32, 0x5f, 0x74, 0x28, 0x74, 0x68, 0x72, 0x65, 0x61
        /*009d*/ 	.byte	0x64, 0x49, 0x64, 0x78, 0x2e, 0x78, 0x29, 0x20, 0x2f, 0x20, 0x33, 0x32, 0x29, 0x20, 0x25, 0x20
        /*00ad*/ 	.byte	0x34, 0x29, 0x20, 0x3d, 0x3d, 0x20, 0x28, 0x28, 0x28, 0x74, 0x6d, 0x65, 0x6d, 0x5f, 0x61, 0x64
        /*00bd*/ 	.byte	0x64, 0x72, 0x20, 0x3e, 0x3e, 0x20, 0x31, 0x36, 0x29, 0x20, 0x2f, 0x20, 0x33, 0x32, 0x29, 0x20
        /*00cd*/ 	.byte	0x25, 0x20, 0x34, 0x29, 0x00
	.type		__unnamed_1,@object
	.size		__unnamed_1,(__unnamed_2 - __unnamed_1)
__unnamed_1:
        /*00d2*/ 	.byte	0x61, 0x75, 0x74, 0x6f, 0x20, 0x63, 0x75, 0x74, 0x65, 0x3a, 0x3a, 0x61, 0x73, 0x5f, 0x70, 0x6f
        /* <DEDUP_REMOVED lines=24> */
        /*0262*/ 	.byte	0x43, 0x3c, 0x38, 0x31, 0x39, 0x32, 0x3e, 0x3e, 0x3e, 0x3e, 0x5d, 0x00
	.type		__unnamed_2,@object
	.size		__unnamed_2,(.L_2 - __unnamed_2)
__unnamed_2:
        /* <DEDUP_REMOVED lines=42> */
        /*050e*/ 	.byte	0x3e, 0x3e, 0x3e, 0x3e, 0x5d, 0x00
.L_2:


//--------------------- .nv.shared._ZN7cutlass13device_kernelINS_4gemm6kernel13GemmUniversalIN4cute5tupleIJiiiiEEENS1_10collective13CollectiveMmaINS1_35MainloopSm100TmaUmmaWarpSpecializedILi12ELi2ELi4ENS5_IJNS4_1CILi1EEESB_SB_EEEEENS5_IJNSA_ILi128EEESE_NSA_ILi64EEEEEENS_12float_e4m3_tENS5_IJlSB_lEEESH_SI_NS4_8TiledMMAINS4_8MMA_AtomIJNS4_10MMA_TraitsINS4_19SM100_MMA_F8F6F4_SSEJSH_SH_fSE_SE_NS4_17integral_constantINS4_4UMMA5MajorELSP_0EEESQ_NSN_INSO_7ScaleInELSR_0EEESS_EEEEEENS4_6LayoutISC_NS5_IJNSA_ILi0EEESW_SW_EEEEENS5_IJNS4_10UnderscoreESZ_SZ_EEEEENS4_13SM90_TMA_LOADENS4_14ComposedLayoutINS4_7SwizzleILi2ELi4ELi3EEENS4_18smem_ptr_flag_bitsILi8EEENSV_INS5_IJNSA_ILi8EEESF_EEENS5_IJSF_SB_EEEEEEEvNS4_8identityES12_S1C_vS1D_EENS_8epilogue10collective18CollectiveEpilogueINS1F_23Sm100TmaWarpSpecializedILi2ELi2ELi64ELb0ELb0EEEJSG_NS5_IJNSV_ISE_SB_EENSV_ISF_SB_EEEEESH_SI_SH_SI_NS1F_6fusion15FusionCallbacksIS1J_NS1N_13LinCombEltActINS1F_6thread4ReLuESH_fSH_fLNS_15FloatRoundStyleE2EEESG_S1M_JEEENS4_5SM1004TMEM4LOAD26SM100_TMEM_LOAD_32dp32b64xES12_S1C_NS4_39AutoVectorizingCopyWithAssumedAlignmentILi128EEENS4_14SM90_TMA_STOREES1C_S20_S20_EEEvvEEEEvNT_6ParamsE --------------------------
	.section	.nv.shared._ZN7cutlass13device_kernelINS_4gemm6kernel13GemmUniversalIN4cute5tupleIJiiiiEEENS1_10collective13CollectiveMmaINS1_35MainloopSm100TmaUmmaWarpSpecializedILi12ELi2ELi4ENS5_IJNS4_1CILi1EEESB_SB_EEEEENS5_IJNSA_ILi128EEESE_NSA_ILi64EEEEEENS_12float_e4m3_tENS5_IJlSB_lEEESH_SI_NS4_8TiledMMAINS4_8MMA_AtomIJNS4_10MMA_TraitsINS4_19SM100_MMA_F8F6F4_SSEJSH_SH_fSE_SE_NS4_17integral_constantINS4_4UMMA5MajorELSP_0EEESQ_NSN_INSO_7ScaleInELSR_0EEESS_EEEEEENS4_6LayoutISC_NS5_IJNSA_ILi0EEESW_SW_EEEEENS5_IJNS4_10UnderscoreESZ_SZ_EEEEENS4_13SM90_TMA_LOADENS4_14ComposedLayoutINS4_7SwizzleILi2ELi4ELi3EEENS4_18smem_ptr_flag_bitsILi8EEENSV_INS5_IJNSA_ILi8EEESF_EEENS5_IJSF_SB_EEEEEEEvNS4_8identityES12_S1C_vS1D_EENS_8epilogue10collective18CollectiveEpilogueINS1F_23Sm100TmaWarpSpecializedILi2ELi2ELi64ELb0ELb0EEEJSG_NS5_IJNSV_ISE_SB_EENSV_ISF_SB_EEEEESH_SI_SH_SI_NS1F_6fusion15FusionCallbacksIS1J_NS1N_13LinCombEltActINS1F_6thread4ReLuESH_fSH_fLNS_15FloatRoundStyleE2EEESG_S1M_JEEENS4_5SM1004TMEM4LOAD26SM100_TMEM_LOAD_32dp32b64xES12_S1C_NS4_39AutoVectorizingCopyWithAssumedAlignmentILi128EEENS4_14SM90_TMA_STOREES1C_S20_S20_EEEvvEEEEvNT_6ParamsE,"aw",@nobits
	.sectionflags	@""
	.align	16
	.zero		1024


//--------------------- .nv.shared.reserved.0     --------------------------
	.section	.nv.shared.reserved.0,"aw",@nobits
	.weak		__nv_reservedSMEM_offset_0_alias
	.size		__nv_reservedSMEM_offset_0_alias, 0, 64
	.other		__nv_reservedSMEM_offset_0_alias,@"STO_CUDA_RESERVED_SHARED STV_DEFAULT"
__nv_reservedSMEM_offset_0_alias:
	.zero		0
.nv.shared.reserved.0:
	.zero		64
	.weak		__nv_reservedSMEM_tcgen05_partition
	.type		__nv_reservedSMEM_tcgen05_partition,@object
	.size		__nv_reservedSMEM_tcgen05_partition,(.L_0 - __nv_reservedSMEM_tcgen05_partition)
__nv_reservedSMEM_tcgen05_partition:
	.zero		32
.L_0:


//--------------------- .nv.global                --------------------------
	.section	.nv.global,"aw",@nobits
.nv.global:
	.type		_ZN39_INTERNAL_e6e4efaa_4_k_cu_72419d7c_30054cute1_E,@object
	.size		_ZN39_INTERNAL_e6e4efaa_4_k_cu_72419d7c_30054cute1_E,(_ZN39_INTERNAL_e6e4efaa_4_k_cu_72419d7c_30054cuda3std3__45__cpo6cbeginE - _ZN39_INTERNAL_e6e4efaa_4_k_cu_72419d7c_30054cute1_E)
_ZN39_INTERNAL_e6e4efaa_4_k_cu_72419d7c_30054cute1_E:
	.zero		1
	.type		_ZN39_INTERNAL_e6e4efaa_4_k_cu_72419d7c_30054cuda3std3__45__cpo6cbeginE,@object
	.size		_ZN39_INTERNAL_e6e4efaa_4_k_cu_72419d7c_30054cuda3std3__45__cpo6cbeginE,(_ZN39_INTERNAL_e6e4efaa_4_k_cu_72419d7c_30054cuda3std3__48in_placeE - _ZN39_INTERNAL_e6e4efaa_4_k_cu_72419d7c_30054cuda3std3__45__cpo6cbeginE)
_ZN39_INTERNAL_e6e4efaa_4_k_cu_72419d7c_30054cuda3std3__45__cpo6cbeginE:
	.zero		1
	.type		_ZN39_INTERNAL_e6e4efaa_4_k_cu_72419d7c_30054cuda3std3__48in_placeE,@object
	.size		_ZN39_INTERNAL_e6e4efaa_4_k_cu_72419d7c_30054cuda3std3__48in_placeE,(_ZN39_INTERNAL_e6e4efaa_4_k_cu_72419d7c_30054cuda3std6ranges3__45__cpo9iter_moveE - _ZN39_INTERNAL_e6e4efaa_4_k_cu_72419d7c_30054cuda3std3__48in_placeE)
_ZN39_INTERNAL_e6e4efaa_4_k_cu_72419d7c_30054cuda3std3__48in_placeE:
	.zero		1
	.type		_ZN39_INTERNAL_e6e4efaa_4_k_cu_72419d7c_30054cuda3std6ranges3__45__cpo9iter_moveE,@object
	.size		_ZN39_INTERNAL_e6e4efaa_4_k_cu_72419d7c_30054cuda3std6ranges3__45__cpo9iter_moveE,(_ZN39_INTERNAL_e6e4efaa_4_k_cu_72419d7c_30054cuda3std3__45__cpo5beginE - _ZN39_INTERNAL_e6e4efaa_4_k_cu_72419d7c_30054cuda3std6ranges3__45__cpo9iter_moveE)
_ZN39_INTERNAL_e6e4efaa_4_k_cu_72419d7c_30054cuda3std6ranges3__45__cpo9iter_moveE:
	.zero		1
	.type		_ZN39_INTERNAL_e6e4efaa_4_k_cu_72419d7c_30054cuda3std3__45__cpo5beginE,@object
	.size		_ZN39_INTERNAL_e6e4efaa_4_k_cu_72419d7c_30054cuda3std3__45__cpo5beginE,(_ZN39_INTERNAL_e6e4efaa_4_k_cu_72419d7c_30054cuda3std3__441_GLOBAL__N__e6e4efaa_4_k_cu_72419d7c_30056ignoreE - _ZN39_INTERNAL_e6e4efaa_4_k_cu_72419d7c_30054cuda3std3__45__cpo5beginE)
_ZN39_INTERNAL_e6e4efaa_4_k_cu_72419d7c_30054cuda3std3__45__cpo5beginE:
	.zero		1
	.type		_ZN39_INTERNAL_e6e4efaa_4_k_cu_72419d7c_30054cuda3std3__441_GLOBAL__N__e6e4efaa_4_k_cu_72419d7c_30056ignoreE,@object
	.size		_ZN39_INTERNAL_e6e4efaa_4_k_cu_72419d7c_30054cuda3std3__441_GLOBAL__N__e6e4efaa_4_k_cu_72419d7c_30056ignoreE,(_ZN39_INTERNAL_e6e4efaa_4_k_cu_72419d7c_30054cute7productE - _ZN39_INTERNAL_e6e4efaa_4_k_cu_72419d7c_30054cuda3std3__441_GLOBAL__N__e6e4efaa_4_k_cu_72419d7c_30056ignoreE)
_ZN39_INTERNAL_e6e4efaa_4_k_cu_72419d7c_30054cuda3std3__441_GLOBAL__N__e6e4efaa_4_k_cu_72419d7c_30056ignoreE:
	.zero		1
	.type		_ZN39_INTERNAL_e6e4efaa_4_k_cu_72419d7c_30054cute7productE,@object
	.size		_ZN39_INTERNAL_e6e4efaa_4_k_cu_72419d7c_30054cute7productE,(_ZN39_INTERNAL_e6e4efaa_4_k_cu_72419d7c_30054cuda3std3__45__cpo3endE - _ZN39_INTERNAL_e6e4efaa_4_k_cu_72419d7c_30054cute7productE)
_ZN39_INTERNAL_e6e4efaa_4_k_cu_72419d7c_30054cute7productE:
	.zero		1
	.type		_ZN39_INTERNAL_e6e4efaa_4_k_cu_72419d7c_30054cuda3std3__45__cpo3endE,@object
	.size		_ZN39_INTERNAL_e6e4efaa_4_k_cu_72419d7c_30054cuda3std3__45__cpo3endE,(_ZN39_INTERNAL_e6e4efaa_4_k_cu_72419d7c_30054cuda3std3__419piecewise_constructE - _ZN39_INTERNAL_e6e4efaa_4_k_cu_72419d7c_30054cuda3std3__45__cpo3endE)
_ZN39_INTERNAL_e6e4efaa_4_k_cu_72419d7c_30054cuda3std3__45__cpo3endE:
	.zero		1
	.type		_ZN39_INTERNAL_e6e4efaa_4_k_cu_72419d7c_30054cuda3std3__419piecewise_constructE,@object
	.size		_ZN39_INTERNAL_e6e4efaa_4_k_cu_72419d7c_30054cuda3std3__419piecewise_constructE,(_ZN39_INTERNAL_e6e4efaa_4_k_cu_72419d7c_30054cuda3std3__45__cpo4cendE - _ZN39_INTERNAL_e6e4efaa_4_k_cu_72419d7c_30054cuda3std3__419piecewise_constructE)
_ZN39_INTERNAL_e6e4efaa_4_k_cu_72419d7c_30054cuda3std3__419piecewise_constructE:
	.zero		1
	.type		_ZN39_INTERNAL_e6e4efaa_4_k_cu_72419d7c_30054cuda3std3__45__cpo4cendE,@object
	.size		_ZN39_INTERNAL_e6e4efaa_4_k_cu_72419d7c_30054cuda3std3__45__cpo4cendE,(_ZN39_INTERNAL_e6e4efaa_4_k_cu_72419d7c_30054cuda3std6ranges3__45__cpo4swapE - _ZN39_INTERNAL_e6e4efaa_4_k_cu_72419d7c_30054cuda3std3__45__cpo4cendE)
_ZN39_INTERNAL_e6e4efaa_4_k_cu_72419d7c_30054cuda3std3__45__cpo4cendE:
	.zero		1
	.type		_ZN39_INTERNAL_e6e4efaa_4_k_cu_72419d7c_30054cuda3std6ranges3__45__cpo4swapE,@object
	.size		_ZN39_INTERNAL_e6e4efaa_4_k_cu_72419d7c_30054cuda3std6ranges3__45__cpo4swapE,(.L_10 - _ZN39_INTERNAL_e6e4efaa_4_k_cu_72419d7c_30054cuda3std6ranges3__45__cpo4swapE)
_ZN39_INTERNAL_e6e4efaa_4_k_cu_72419d7c_30054cuda3std6ranges3__45__cpo4swapE:
	.zero		1
.L_10:


//--------------------- .nv.constant0._ZN7cutlass13device_kernelINS_4gemm6kernel13GemmUniversalIN4cute5tupleIJiiiiEEENS1_10collective13CollectiveMmaINS1_35MainloopSm100TmaUmmaWarpSpecializedILi12ELi2ELi4ENS5_IJNS4_1CILi1EEESB_SB_EEEEENS5_IJNSA_ILi128EEESE_NSA_ILi64EEEEEENS_12float_e4m3_tENS5_IJlSB_lEEESH_SI_NS4_8TiledMMAINS4_8MMA_AtomIJNS4_10MMA_TraitsINS4_19SM100_MMA_F8F6F4_SSEJSH_SH_fSE_SE_NS4_17integral_constantINS4_4UMMA5MajorELSP_0EEESQ_NSN_INSO_7ScaleInELSR_0EEESS_EEEEEENS4_6LayoutISC_NS5_IJNSA_ILi0EEESW_SW_EEEEENS5_IJNS4_10UnderscoreESZ_SZ_EEEEENS4_13SM90_TMA_LOADENS4_14ComposedLayoutINS4_7SwizzleILi2ELi4ELi3EEENS4_18smem_ptr_flag_bitsILi8EEENSV_INS5_IJNSA_ILi8EEESF_EEENS5_IJSF_SB_EEEEEEEvNS4_8identityES12_S1C_vS1D_EENS_8epilogue10collective18CollectiveEpilogueINS1F_23Sm100TmaWarpSpecializedILi2ELi2ELi64ELb0ELb0EEEJSG_NS5_IJNSV_ISE_SB_EENSV_ISF_SB_EEEEESH_SI_SH_SI_NS1F_6fusion15FusionCallbacksIS1J_NS1N_13LinCombEltActINS1F_6thread4ReLuESH_fSH_fLNS_15FloatRoundStyleE2EEESG_S1M_JEEENS4_5SM1004TMEM4LOAD26SM100_TMEM_LOAD_32dp32b64xES12_S1C_NS4_39AutoVectorizingCopyWithAssumedAlignmentILi128EEENS4_14SM90_TMA_STOREES1C_S20_S20_EEEvvEEEEvNT_6ParamsE --------------------------
	.section	.nv.constant0._ZN7cutlass13device_kernelINS_4gemm6kernel13GemmUniversalIN4cute5tupleIJiiiiEEENS1_10collective13CollectiveMmaINS1_35MainloopSm100TmaUmmaWarpSpecializedILi12ELi2ELi4ENS5_IJNS4_1CILi1EEESB_SB_EEEEENS5_IJNSA_ILi128EEESE_NSA_ILi64EEEEEENS_12float_e4m3_tENS5_IJlSB_lEEESH_SI_NS4_8TiledMMAINS4_8MMA_AtomIJNS4_10MMA_TraitsINS4_19SM100_MMA_F8F6F4_SSEJSH_SH_fSE_SE_NS4_17integral_constantINS4_4UMMA5MajorELSP_0EEESQ_NSN_INSO_7ScaleInELSR_0EEESS_EEEEEENS4_6LayoutISC_NS5_IJNSA_ILi0EEESW_SW_EEEEENS5_IJNS4_10UnderscoreESZ_SZ_EEEEENS4_13SM90_TMA_LOADENS4_14ComposedLayoutINS4_7SwizzleILi2ELi4ELi3EEENS4_18smem_ptr_flag_bitsILi8EEENSV_INS5_IJNSA_ILi8EEESF_EEENS5_IJSF_SB_EEEEEEEvNS4_8identityES12_S1C_vS1D_EENS_8epilogue10collective18CollectiveEpilogueINS1F_23Sm100TmaWarpSpecializedILi2ELi2ELi64ELb0ELb0EEEJSG_NS5_IJNSV_ISE_SB_EENSV_ISF_SB_EEEEESH_SI_SH_SI_NS1F_6fusion15FusionCallbacksIS1J_NS1N_13LinCombEltActINS1F_6thread4ReLuESH_fSH_fLNS_15FloatRoundStyleE2EEESG_S1M_JEEENS4_5SM1004TMEM4LOAD26SM100_TMEM_LOAD_32dp32b64xES12_S1C_NS4_39AutoVectorizingCopyWithAssumedAlignmentILi128EEENS4_14SM90_TMA_STOREES1C_S20_S20_EEEvvEEEEvNT_6ParamsE,"a",@progbits
	.sectionflags	@""
	.align	4
.nv.constant0._ZN7cutlass13device_kernelINS_4gemm6kernel13GemmUniversalIN4cute5tupleIJiiiiEEENS1_10collective13CollectiveMmaINS1_35MainloopSm100TmaUmmaWarpSpecializedILi12ELi2ELi4ENS5_IJNS4_1CILi1EEESB_SB_EEEEENS5_IJNSA_ILi128EEESE_NSA_ILi64EEEEEENS_12float_e4m3_tENS5_IJlSB_lEEESH_SI_NS4_8TiledMMAINS4_8MMA_AtomIJNS4_10MMA_TraitsINS4_19SM100_MMA_F8F6F4_SSEJSH_SH_fSE_SE_NS4_17integral_constantINS4_4UMMA5MajorELSP_0EEESQ_NSN_INSO_7ScaleInELSR_0EEESS_EEEEEENS4_6LayoutISC_NS5_IJNSA_ILi0EEESW_SW_EEEEENS5_IJNS4_10UnderscoreESZ_SZ_EEEEENS4_13SM90_TMA_LOADENS4_14ComposedLayoutINS4_7SwizzleILi2ELi4ELi3EEENS4_18smem_ptr_flag_bitsILi8EEENSV_INS5_IJNSA_ILi8EEESF_EEENS5_IJSF_SB_EEEEEEEvNS4_8identityES12_S1C_vS1D_EENS_8epilogue10collective18CollectiveEpilogueINS1F_23Sm100TmaWarpSpecializedILi2ELi2ELi64ELb0ELb0EEEJSG_NS5_IJNSV_ISE_SB_EENSV_ISF_SB_EEEEESH_SI_SH_SI_NS1F_6fusion15FusionCallbacksIS1J_NS1N_13LinCombEltActINS1F_6thread4ReLuESH_fSH_fLNS_15FloatRoundStyleE2EEESG_S1M_JEEENS4_5SM1004TMEM4LOAD26SM100_TMEM_LOAD_32dp32b64xES12_S1C_NS4_39AutoVectorizingCopyWithAssumedAlignmentILi128EEENS4_14SM90_TMA_STOREES1C_S20_S20_EEEvvEEEEvNT_6ParamsE:
	.zero		2944


//--------------------- SYMBOLS --------------------------

	.type		.nv.reservedSmem.offset0,@object
	.size		.nv.reservedSmem.offset0,0x4
	.type		.nv.reservedSmem.cap,@object
	.size		.nv.reservedSmem.cap,0x4
	.type		__assertfail,@function
